//
// Generated by NVIDIA NVVM Compiler
//
// Compiler Build ID: CL-36424714
// Cuda compilation tools, release 13.0, V13.0.88
// Based on NVVM 20.0.0
//

.version 9.0
.target sm_100
.address_size 64

	// .globl	_Z15minReduceKernelPKfPfmmmimPKm

.visible .entry _Z15minReduceKernelPKfPfmmmimPKm(
	.param .u64 .ptr .align 1 _Z15minReduceKernelPKfPfmmmimPKm_param_0,
	.param .u64 .ptr .align 1 _Z15minReduceKernelPKfPfmmmimPKm_param_1,
	.param .u64 _Z15minReduceKernelPKfPfmmmimPKm_param_2,
	.param .u64 _Z15minReduceKernelPKfPfmmmimPKm_param_3,
	.param .u64 _Z15minReduceKernelPKfPfmmmimPKm_param_4,
	.param .u32 _Z15minReduceKernelPKfPfmmmimPKm_param_5,
	.param .u64 _Z15minReduceKernelPKfPfmmmimPKm_param_6,
	.param .u64 .ptr .align 1 _Z15minReduceKernelPKfPfmmmimPKm_param_7
)
{
	.reg .pred 	%p<29>;
	.reg .b32 	%r<11>;
	.reg .b32 	%f<214>;
	.reg .b64 	%rd<168>;

	ld.param.u64 	%rd65, [_Z15minReduceKernelPKfPfmmmimPKm_param_0];
	ld.param.u64 	%rd61, [_Z15minReduceKernelPKfPfmmmimPKm_param_1];
	ld.param.u64 	%rd66, [_Z15minReduceKernelPKfPfmmmimPKm_param_2];
	ld.param.u64 	%rd62, [_Z15minReduceKernelPKfPfmmmimPKm_param_3];
	ld.param.u64 	%rd63, [_Z15minReduceKernelPKfPfmmmimPKm_param_4];
	ld.param.u32 	%r1, [_Z15minReduceKernelPKfPfmmmimPKm_param_5];
	ld.param.u64 	%rd64, [_Z15minReduceKernelPKfPfmmmimPKm_param_6];
	cvta.to.global.u64 	%rd1, %rd65;
	mov.u32 	%r2, %ctaid.x;
	mov.u32 	%r3, %ntid.x;
	mov.u32 	%r4, %tid.x;
	mad.lo.s32 	%r5, %r2, %r3, %r4;
	cvt.u64.u32 	%rd2, %r5;
	mul.lo.s64 	%rd67, %rd63, %rd66;
	setp.le.u64 	%p1, %rd67, %rd2;
	@%p1 bra 	$L__BB0_36;
	and.b64  	%rd68, %rd63, -4294967296;
	setp.ne.s64 	%p2, %rd68, 0;
	@%p2 bra 	$L__BB0_3;
	cvt.u32.u64 	%r6, %rd63;
	cvt.u32.u64 	%r7, %rd2;
	div.u32 	%r8, %r7, %r6;
	mul.lo.s32 	%r9, %r8, %r6;
	sub.s32 	%r10, %r7, %r9;
	cvt.u64.u32 	%rd145, %r8;
	cvt.u64.u32 	%rd8, %r10;
	bra.uni 	$L__BB0_4;
$L__BB0_3:
	div.u64 	%rd145, %rd2, %rd63;
	mul.lo.s64 	%rd69, %rd145, %rd63;
	sub.s64 	%rd8, %rd2, %rd69;
$L__BB0_4:
	cvt.s64.s32 	%rd70, %r1;
	add.s64 	%rd71, %rd64, -1;
	setp.eq.s64 	%p3, %rd71, %rd70;
	setp.eq.s64 	%p4, %rd63, 1;
	and.pred  	%p5, %p4, %p3;
	@%p5 bra 	$L__BB0_17;
	setp.eq.s64 	%p6, %rd62, 0;
	mov.f32 	%f213, 0f7F7FFFFF;
	@%p6 bra 	$L__BB0_35;
	mul.lo.s64 	%rd9, %rd145, %rd62;
	and.b64  	%rd10, %rd62, 15;
	setp.lt.u64 	%p7, %rd62, 16;
	mov.f32 	%f213, 0f7F7FFFFF;
	mov.b64 	%rd163, 0;
	@%p7 bra 	$L__BB0_9;
	and.b64  	%rd163, %rd62, -16;
	shl.b64 	%rd12, %rd63, 2;
	mov.f32 	%f213, 0f7F7FFFFF;
	mov.b64 	%rd157, 0;
	mov.u64 	%rd156, %rd163;
$L__BB0_8:
	.pragma "nounroll";
	add.s64 	%rd74, %rd157, %rd9;
	mad.lo.s64 	%rd75, %rd74, %rd63, %rd8;
	shl.b64 	%rd76, %rd75, 2;
	add.s64 	%rd77, %rd1, %rd76;
	ld.global.nc.f32 	%f37, [%rd77];
	min.f32 	%f38, %f213, %f37;
	add.s64 	%rd78, %rd77, %rd12;
	ld.global.nc.f32 	%f39, [%rd78];
	min.f32 	%f40, %f38, %f39;
	add.s64 	%rd79, %rd78, %rd12;
	ld.global.nc.f32 	%f41, [%rd79];
	min.f32 	%f42, %f40, %f41;
	add.s64 	%rd80, %rd79, %rd12;
	ld.global.nc.f32 	%f43, [%rd80];
	min.f32 	%f44, %f42, %f43;
	add.s64 	%rd81, %rd80, %rd12;
	ld.global.nc.f32 	%f45, [%rd81];
	min.f32 	%f46, %f44, %f45;
	add.s64 	%rd82, %rd81, %rd12;
	ld.global.nc.f32 	%f47, [%rd82];
	min.f32 	%f48, %f46, %f47;
	add.s64 	%rd83, %rd82, %rd12;
	ld.global.nc.f32 	%f49, [%rd83];
	min.f32 	%f50, %f48, %f49;
	add.s64 	%rd84, %rd83, %rd12;
	ld.global.nc.f32 	%f51, [%rd84];
	min.f32 	%f52, %f50, %f51;
	add.s64 	%rd85, %rd84, %rd12;
	ld.global.nc.f32 	%f53, [%rd85];
	min.f32 	%f54, %f52, %f53;
	add.s64 	%rd86, %rd85, %rd12;
	ld.global.nc.f32 	%f55, [%rd86];
	min.f32 	%f56, %f54, %f55;
	add.s64 	%rd87, %rd86, %rd12;
	ld.global.nc.f32 	%f57, [%rd87];
	min.f32 	%f58, %f56, %f57;
	add.s64 	%rd88, %rd87, %rd12;
	ld.global.nc.f32 	%f59, [%rd88];
	min.f32 	%f60, %f58, %f59;
	add.s64 	%rd89, %rd88, %rd12;
	ld.global.nc.f32 	%f61, [%rd89];
	min.f32 	%f62, %f60, %f61;
	add.s64 	%rd90, %rd89, %rd12;
	ld.global.nc.f32 	%f63, [%rd90];
	min.f32 	%f64, %f62, %f63;
	add.s64 	%rd91, %rd90, %rd12;
	ld.global.nc.f32 	%f65, [%rd91];
	min.f32 	%f66, %f64, %f65;
	add.s64 	%rd92, %rd91, %rd12;
	ld.global.nc.f32 	%f67, [%rd92];
	min.f32 	%f213, %f66, %f67;
	add.s64 	%rd157, %rd157, 16;
	add.s64 	%rd156, %rd156, -16;
	setp.eq.s64 	%p8, %rd156, 0;
	@%p8 bra 	$L__BB0_9;
	bra.uni 	$L__BB0_8;
$L__BB0_9:
	setp.eq.s64 	%p9, %rd10, 0;
	@%p9 bra 	$L__BB0_35;
	and.b64  	%rd51, %rd62, 7;
	setp.lt.u64 	%p10, %rd10, 8;
	@%p10 bra 	$L__BB0_12;
	add.s64 	%rd93, %rd163, %rd9;
	mad.lo.s64 	%rd94, %rd93, %rd63, %rd8;
	shl.b64 	%rd95, %rd94, 2;
	add.s64 	%rd96, %rd1, %rd95;
	ld.global.nc.f32 	%f69, [%rd96];
	min.f32 	%f70, %f213, %f69;
	shl.b64 	%rd97, %rd63, 2;
	add.s64 	%rd98, %rd96, %rd97;
	ld.global.nc.f32 	%f71, [%rd98];
	min.f32 	%f72, %f70, %f71;
	add.s64 	%rd99, %rd98, %rd97;
	ld.global.nc.f32 	%f73, [%rd99];
	min.f32 	%f74, %f72, %f73;
	add.s64 	%rd100, %rd99, %rd97;
	ld.global.nc.f32 	%f75, [%rd100];
	min.f32 	%f76, %f74, %f75;
	add.s64 	%rd101, %rd100, %rd97;
	ld.global.nc.f32 	%f77, [%rd101];
	min.f32 	%f78, %f76, %f77;
	add.s64 	%rd102, %rd101, %rd97;
	ld.global.nc.f32 	%f79, [%rd102];
	min.f32 	%f80, %f78, %f79;
	add.s64 	%rd103, %rd102, %rd97;
	ld.global.nc.f32 	%f81, [%rd103];
	min.f32 	%f82, %f80, %f81;
	add.s64 	%rd104, %rd103, %rd97;
	ld.global.nc.f32 	%f83, [%rd104];
	min.f32 	%f213, %f82, %f83;
	add.s64 	%rd163, %rd163, 8;
$L__BB0_12:
	setp.eq.s64 	%p11, %rd51, 0;
	@%p11 bra 	$L__BB0_35;
	and.b64  	%rd166, %rd62, 3;
	setp.lt.u64 	%p12, %rd51, 4;
	@%p12 bra 	$L__BB0_15;
	add.s64 	%rd105, %rd163, %rd9;
	mad.lo.s64 	%rd106, %rd105, %rd63, %rd8;
	shl.b64 	%rd107, %rd106, 2;
	add.s64 	%rd108, %rd1, %rd107;
	ld.global.nc.f32 	%f85, [%rd108];
	min.f32 	%f86, %f213, %f85;
	shl.b64 	%rd109, %rd63, 2;
	add.s64 	%rd110, %rd108, %rd109;
	ld.global.nc.f32 	%f87, [%rd110];
	min.f32 	%f88, %f86, %f87;
	add.s64 	%rd111, %rd110, %rd109;
	ld.global.nc.f32 	%f89, [%rd111];
	min.f32 	%f90, %f88, %f89;
	add.s64 	%rd112, %rd111, %rd109;
	ld.global.nc.f32 	%f91, [%rd112];
	min.f32 	%f213, %f90, %f91;
	add.s64 	%rd163, %rd163, 4;
$L__BB0_15:
	setp.eq.s64 	%p13, %rd166, 0;
	@%p13 bra 	$L__BB0_35;
$L__BB0_16:
	.pragma "nounroll";
	add.s64 	%rd113, %rd163, %rd9;
	mad.lo.s64 	%rd114, %rd113, %rd63, %rd8;
	shl.b64 	%rd115, %rd114, 2;
	add.s64 	%rd116, %rd1, %rd115;
	ld.global.nc.f32 	%f92, [%rd116];
	min.f32 	%f213, %f213, %f92;
	add.s64 	%rd163, %rd163, 1;
	add.s64 	%rd166, %rd166, -1;
	setp.ne.s64 	%p14, %rd166, 0;
	@%p14 bra 	$L__BB0_16;
	bra.uni 	$L__BB0_35;
$L__BB0_17:
	mul.lo.s64 	%rd13, %rd145, %rd62;
	setp.lt.u64 	%p15, %rd62, 4;
	mov.b64 	%rd151, 0;
	mov.f32 	%f213, 0f7F7FFFFF;
	@%p15 bra 	$L__BB0_23;
	add.s64 	%rd120, %rd62, -4;
	shr.u64 	%rd121, %rd120, 2;
	add.s64 	%rd14, %rd121, 1;
	and.b64  	%rd149, %rd14, 3;
	setp.lt.u64 	%p16, %rd120, 12;
	mov.f32 	%f213, 0f7F7FFFFF;
	mov.b64 	%rd151, 0;
	@%p16 bra 	$L__BB0_21;
	and.b64  	%rd152, %rd14, 9223372036854775804;
	mov.f32 	%f213, 0f7F7FFFFF;
	mov.b64 	%rd151, 0;
$L__BB0_20:
	add.s64 	%rd123, %rd151, %rd13;
	shl.b64 	%rd124, %rd123, 2;
	add.s64 	%rd125, %rd1, %rd124;
	ld.global.nc.v4.f32 	{%f97, %f98, %f99, %f100}, [%rd125];
	min.f32 	%f101, %f97, %f98;
	min.f32 	%f102, %f99, %f100;
	min.f32 	%f103, %f101, %f102;
	min.f32 	%f104, %f213, %f103;
	ld.global.nc.v4.f32 	{%f105, %f106, %f107, %f108}, [%rd125+16];
	min.f32 	%f109, %f105, %f106;
	min.f32 	%f110, %f107, %f108;
	min.f32 	%f111, %f109, %f110;
	min.f32 	%f112, %f104, %f111;
	ld.global.nc.v4.f32 	{%f113, %f114, %f115, %f116}, [%rd125+32];
	min.f32 	%f117, %f113, %f114;
	min.f32 	%f118, %f115, %f116;
	min.f32 	%f119, %f117, %f118;
	min.f32 	%f120, %f112, %f119;
	ld.global.nc.v4.f32 	{%f121, %f122, %f123, %f124}, [%rd125+48];
	min.f32 	%f125, %f121, %f122;
	min.f32 	%f126, %f123, %f124;
	min.f32 	%f127, %f125, %f126;
	min.f32 	%f213, %f120, %f127;
	add.s64 	%rd151, %rd151, 16;
	add.s64 	%rd152, %rd152, -4;
	setp.eq.s64 	%p17, %rd152, 0;
	@%p17 bra 	$L__BB0_21;
	bra.uni 	$L__BB0_20;
$L__BB0_21:
	setp.eq.s64 	%p18, %rd149, 0;
	@%p18 bra 	$L__BB0_23;
$L__BB0_22:
	.pragma "nounroll";
	add.s64 	%rd126, %rd151, %rd13;
	shl.b64 	%rd127, %rd126, 2;
	add.s64 	%rd128, %rd1, %rd127;
	ld.global.nc.v4.f32 	{%f128, %f129, %f130, %f131}, [%rd128];
	min.f32 	%f132, %f128, %f129;
	min.f32 	%f133, %f130, %f131;
	min.f32 	%f134, %f132, %f133;
	min.f32 	%f213, %f213, %f134;
	add.s64 	%rd151, %rd151, 4;
	add.s64 	%rd149, %rd149, -1;
	setp.ne.s64 	%p19, %rd149, 0;
	@%p19 bra 	$L__BB0_22;
$L__BB0_23:
	setp.ge.u64 	%p20, %rd151, %rd62;
	@%p20 bra 	$L__BB0_35;
	sub.s64 	%rd24, %rd62, %rd151;
	and.b64  	%rd25, %rd24, 15;
	sub.s64 	%rd129, %rd151, %rd62;
	setp.gt.u64 	%p21, %rd129, -16;
	@%p21 bra 	$L__BB0_27;
	and.b64  	%rd154, %rd24, -16;
$L__BB0_26:
	.pragma "nounroll";
	add.s64 	%rd130, %rd151, %rd13;
	shl.b64 	%rd131, %rd130, 2;
	add.s64 	%rd132, %rd1, %rd131;
	ld.global.nc.f32 	%f136, [%rd132];
	min.f32 	%f137, %f213, %f136;
	ld.global.nc.f32 	%f138, [%rd132+4];
	min.f32 	%f139, %f137, %f138;
	ld.global.nc.f32 	%f140, [%rd132+8];
	min.f32 	%f141, %f139, %f140;
	ld.global.nc.f32 	%f142, [%rd132+12];
	min.f32 	%f143, %f141, %f142;
	ld.global.nc.f32 	%f144, [%rd132+16];
	min.f32 	%f145, %f143, %f144;
	ld.global.nc.f32 	%f146, [%rd132+20];
	min.f32 	%f147, %f145, %f146;
	ld.global.nc.f32 	%f148, [%rd132+24];
	min.f32 	%f149, %f147, %f148;
	ld.global.nc.f32 	%f150, [%rd132+28];
	min.f32 	%f151, %f149, %f150;
	ld.global.nc.f32 	%f152, [%rd132+32];
	min.f32 	%f153, %f151, %f152;
	ld.global.nc.f32 	%f154, [%rd132+36];
	min.f32 	%f155, %f153, %f154;
	ld.global.nc.f32 	%f156, [%rd132+40];
	min.f32 	%f157, %f155, %f156;
	ld.global.nc.f32 	%f158, [%rd132+44];
	min.f32 	%f159, %f157, %f158;
	ld.global.nc.f32 	%f160, [%rd132+48];
	min.f32 	%f161, %f159, %f160;
	ld.global.nc.f32 	%f162, [%rd132+52];
	min.f32 	%f163, %f161, %f162;
	ld.global.nc.f32 	%f164, [%rd132+56];
	min.f32 	%f165, %f163, %f164;
	ld.global.nc.f32 	%f166, [%rd132+60];
	min.f32 	%f213, %f165, %f166;
	add.s64 	%rd151, %rd151, 16;
	add.s64 	%rd154, %rd154, -16;
	setp.eq.s64 	%p22, %rd154, 0;
	@%p22 bra 	$L__BB0_27;
	bra.uni 	$L__BB0_26;
$L__BB0_27:
	setp.eq.s64 	%p23, %rd25, 0;
	@%p23 bra 	$L__BB0_35;
	and.b64  	%rd40, %rd24, 7;
	setp.lt.u64 	%p24, %rd25, 8;
	@%p24 bra 	$L__BB0_30;
	add.s64 	%rd133, %rd151, %rd13;
	shl.b64 	%rd134, %rd133, 2;
	add.s64 	%rd135, %rd1, %rd134;
	ld.global.nc.f32 	%f168, [%rd135];
	min.f32 	%f169, %f213, %f168;
	ld.global.nc.f32 	%f170, [%rd135+4];
	min.f32 	%f171, %f169, %f170;
	ld.global.nc.f32 	%f172, [%rd135+8];
	min.f32 	%f173, %f171, %f172;
	ld.global.nc.f32 	%f174, [%rd135+12];
	min.f32 	%f175, %f173, %f174;
	ld.global.nc.f32 	%f176, [%rd135+16];
	min.f32 	%f177, %f175, %f176;
	ld.global.nc.f32 	%f178, [%rd135+20];
	min.f32 	%f179, %f177, %f178;
	ld.global.nc.f32 	%f180, [%rd135+24];
	min.f32 	%f181, %f179, %f180;
	ld.global.nc.f32 	%f182, [%rd135+28];
	min.f32 	%f213, %f181, %f182;
	add.s64 	%rd151, %rd151, 8;
$L__BB0_30:
	setp.eq.s64 	%p25, %rd40, 0;
	@%p25 bra 	$L__BB0_35;
	and.b64  	%rd161, %rd24, 3;
	setp.lt.u64 	%p26, %rd40, 4;
	@%p26 bra 	$L__BB0_33;
	add.s64 	%rd136, %rd151, %rd13;
	shl.b64 	%rd137, %rd136, 2;
	add.s64 	%rd138, %rd1, %rd137;
	ld.global.nc.f32 	%f184, [%rd138];
	min.f32 	%f185, %f213, %f184;
	ld.global.nc.f32 	%f186, [%rd138+4];
	min.f32 	%f187, %f185, %f186;
	ld.global.nc.f32 	%f188, [%rd138+8];
	min.f32 	%f189, %f187, %f188;
	ld.global.nc.f32 	%f190, [%rd138+12];
	min.f32 	%f213, %f189, %f190;
	add.s64 	%rd151, %rd151, 4;
$L__BB0_33:
	setp.eq.s64 	%p27, %rd161, 0;
	@%p27 bra 	$L__BB0_35;
$L__BB0_34:
	.pragma "nounroll";
	add.s64 	%rd139, %rd151, %rd13;
	shl.b64 	%rd140, %rd139, 2;
	add.s64 	%rd141, %rd1, %rd140;
	ld.global.nc.f32 	%f191, [%rd141];
	min.f32 	%f213, %f213, %f191;
	add.s64 	%rd151, %rd151, 1;
	add.s64 	%rd161, %rd161, -1;
	setp.eq.s64 	%p28, %rd161, 0;
	@%p28 bra 	$L__BB0_35;
	bra.uni 	$L__BB0_34;
$L__BB0_35:
	cvta.to.global.u64 	%rd142, %rd61;
	shl.b64 	%rd143, %rd2, 2;
	add.s64 	%rd144, %rd142, %rd143;
	st.global.f32 	[%rd144], %f213;
$L__BB0_36:
	ret;

}


// ===== COMPILED SASS (sm_100) =====

	.target	sm_100

	.elftype	@"ET_EXEC"


//--------------------- .note.nv.tkinfo           --------------------------
	.section	.note.nv.tkinfo,"",@"SHT_NOTE"
	.sectionflags	@"SHF_NOTE_NV_TKINFO"
	.tkinfo
        /*0018*/ 	.word	0x00000002
        /*0030*/ 	.string	""
        /*0030*/ 	.string	"ptxas"
        /*0030*/ 	.string	"Cuda compilation tools, release 13.0, V13.0.88"
        /*0030*/ 	.string	"Build cuda_13.0.r13.0/compiler.36424714_0"
        /*0030*/ 	.string	"-arch sm_100 -m 64 "



//--------------------- .note.nv.cuinfo           --------------------------
	.section	.note.nv.cuinfo,"",@"SHT_NOTE"
	.sectionflags	@"SHF_NOTE_NV_CUINFO"
        /*0018*/ 	.short	0x0002
        /*001a*/ 	.short	0x0064
        /*001c*/ 	.short	0x0082
	.zero		2


//--------------------- .nv.info                  --------------------------
	.section	.nv.info,"",@"SHT_CUDA_INFO"
	.align	4


	//----- nvinfo : EIATTR_REGCOUNT
	.align		4
        /*0000*/ 	.byte	0x04, 0x2f
        /*0002*/ 	.short	(.L_1 - .L_0)
	.align		4
.L_0:
        /*0004*/ 	.word	index@(_Z15minReduceKernelPKfPfmmmimPKm)
        /*0008*/ 	.word	0x00000026


	//----- nvinfo : EIATTR_FRAME_SIZE
	.align		4
.L_1:
        /*000c*/ 	.byte	0x04, 0x11
        /*000e*/ 	.short	(.L_3 - .L_2)
	.align		4
.L_2:
        /*0010*/ 	.word	index@($__internal_0_$__cuda_sm20_div_u64)
        /*0014*/ 	.word	0x00000000


	//----- nvinfo : EIATTR_FRAME_SIZE
	.align		4
.L_3:
        /*0018*/ 	.byte	0x04, 0x11
        /*001a*/ 	.short	(.L_5 - .L_4)
	.align		4
.L_4:
        /*001c*/ 	.word	index@(_Z15minReduceKernelPKfPfmmmimPKm)
        /*0020*/ 	.word	0x00000000


	//----- nvinfo : EIATTR_MIN_STACK_SIZE
	.align		4
.L_5:
        /*0024*/ 	.byte	0x04, 0x12
        /*0026*/ 	.short	(.L_7 - .L_6)
	.align		4
.L_6:
        /*0028*/ 	.word	index@(_Z15minReduceKernelPKfPfmmmimPKm)
        /*002c*/ 	.word	0x00000000
.L_7:


//--------------------- .nv.compat                --------------------------
	.section	.nv.compat,"",@"SHT_CUDA_COMPAT_INFO"
	.align	4
        /*0000*/ 	.byte	0x02, 0x09, 0x00, 0x00, 0x02, 0x02, 0x01, 0x00, 0x02, 0x05, 0x05, 0x00, 0x03, 0x07, 0x01, 0x01
        /*0010*/ 	.byte	0x02, 0x03, 0x00, 0x00, 0x02, 0x06, 0x01, 0x00, 0x04, 0x0b, 0x08, 0x00, 0x09, 0x00, 0x00, 0x00
        /*0020*/ 	.byte	0x00, 0x00, 0x00, 0x00


//--------------------- .nv.info._Z15minReduceKernelPKfPfmmmimPKm --------------------------
	.section	.nv.info._Z15minReduceKernelPKfPfmmmimPKm,"",@"SHT_CUDA_INFO"
	.sectionflags	@""
	.align	4


	//----- nvinfo : EIATTR_CUDA_API_VERSION
	.align		4
        /*0000*/ 	.byte	0x04, 0x37
        /*0002*/ 	.short	(.L_9 - .L_8)
.L_8:
        /*0004*/ 	.word	0x00000082


	//----- nvinfo : EIATTR_KPARAM_INFO
	.align		4
.L_9:
        /*0008*/ 	.byte	0x04, 0x17
        /*000a*/ 	.short	(.L_11 - .L_10)
.L_10:
        /*000c*/ 	.word	0x00000000
        /*0010*/ 	.short	0x0007
        /*0012*/ 	.short	0x0038
        /*0014*/ 	.byte	0x00, 0xf5, 0x21, 0x00


	//----- nvinfo : EIATTR_KPARAM_INFO
	.align		4
.L_11:
        /*0018*/ 	.byte	0x04, 0x17
        /*001a*/ 	.short	(.L_13 - .L_12)
.L_12:
        /*001c*/ 	.word	0x00000000
        /*0020*/ 	.short	0x0006
        /*0022*/ 	.short	0x0030
        /*0024*/ 	.byte	0x00, 0xf0, 0x21, 0x00


	//----- nvinfo : EIATTR_KPARAM_INFO
	.align		4
.L_13:
        /*0028*/ 	.byte	0x04, 0x17
        /*002a*/ 	.short	(.L_15 - .L_14)
.L_14:
        /*002c*/ 	.word	0x00000000
        /*0030*/ 	.short	0x0005
        /*0032*/ 	.short	0x0028
        /*0034*/ 	.byte	0x00, 0xf0, 0x11, 0x00


	//----- nvinfo : EIATTR_KPARAM_INFO
	.align		4
.L_15:
        /*0038*/ 	.byte	0x04, 0x17
        /*003a*/ 	.short	(.L_17 - .L_16)
.L_16:
        /*003c*/ 	.word	0x00000000
        /*0040*/ 	.short	0x0004
        /*0042*/ 	.short	0x0020
        /*0044*/ 	.byte	0x00, 0xf0, 0x21, 0x00


	//----- nvinfo : EIATTR_KPARAM_INFO
	.align		4
.L_17:
        /*0048*/ 	.byte	0x04, 0x17
        /*004a*/ 	.short	(.L_19 - .L_18)
.L_18:
        /*004c*/ 	.word	0x00000000
        /*0050*/ 	.short	0x0003
        /*0052*/ 	.short	0x0018
        /*0054*/ 	.byte	0x00, 0xf0, 0x21, 0x00


	//----- nvinfo : EIATTR_KPARAM_INFO
	.align		4
.L_19:
        /*0058*/ 	.byte	0x04, 0x17
        /*005a*/ 	.short	(.L_21 - .L_20)
.L_20:
        /*005c*/ 	.word	0x00000000
        /*0060*/ 	.short	0x0002
        /*0062*/ 	.short	0x0010
        /*0064*/ 	.byte	0x00, 0xf0, 0x21, 0x00


	//----- nvinfo : EIATTR_KPARAM_INFO
	.align		4
.L_21:
        /*0068*/ 	.byte	0x04, 0x17
        /*006a*/ 	.short	(.L_23 - .L_22)
.L_22:
        /*006c*/ 	.word	0x00000000
        /*0070*/ 	.short	0x0001
        /*0072*/ 	.short	0x0008
        /*0074*/ 	.byte	0x00, 0xf5, 0x21, 0x00


	//----- nvinfo : EIATTR_KPARAM_INFO
	.align		4
.L_23:
        /*0078*/ 	.byte	0x04, 0x17
        /*007a*/ 	.short	(.L_25 - .L_24)
.L_24:
        /*007c*/ 	.word	0x00000000
        /*0080*/ 	.short	0x0000
        /*0082*/ 	.short	0x0000
        /*0084*/ 	.byte	0x00, 0xf5, 0x21, 0x00


	//----- nvinfo : EIATTR_SPARSE_MMA_MASK
	.align		4
.L_25:
        /*0088*/ 	.byte	0x03, 0x50
        /*008a*/ 	.short	0x0000


	//----- nvinfo : EIATTR_MAXREG_COUNT
	.align		4
        /*008c*/ 	.byte	0x03, 0x1b
        /*008e*/ 	.short	0x00ff


	//----- nvinfo : EIATTR_MERCURY_ISA_VERSION
	.align		4
        /*0090*/ 	.byte	0x03, 0x5f
        /*0092*/ 	.short	0x0101


	//----- nvinfo : EIATTR_VRC_CTA_INIT_COUNT
	.align		4
        /*0094*/ 	.byte	0x02, 0x4a
	.zero		1
	.zero		1


	//----- nvinfo : EIATTR_EXIT_INSTR_OFFSETS
	.align		4
        /*0098*/ 	.byte	0x04, 0x1c
        /*009a*/ 	.short	(.L_27 - .L_26)


	//   ....[0]....
.L_26:
        /*009c*/ 	.word	0x000000f0


	//   ....[1]....
        /*00a0*/ 	.word	0x00001da0


	//----- nvinfo : EIATTR_CRS_STACK_SIZE
	.align		4
.L_27:
        /*00a4*/ 	.byte	0x04, 0x1e
        /*00a6*/ 	.short	(.L_29 - .L_28)
.L_28:
        /*00a8*/ 	.word	0x00000000


	//----- nvinfo : EIATTR_CBANK_PARAM_SIZE
	.align		4
.L_29:
        /*00ac*/ 	.byte	0x03, 0x19
        /*00ae*/ 	.short	0x0040


	//----- nvinfo : EIATTR_PARAM_CBANK
	.align		4
        /*00b0*/ 	.byte	0x04, 0x0a
        /*00b2*/ 	.short	(.L_31 - .L_30)
	.align		4
.L_30:
        /*00b4*/ 	.word	index@(.nv.constant0._Z15minReduceKernelPKfPfmmmimPKm)
        /*00b8*/ 	.short	0x0380
        /*00ba*/ 	.short	0x0040


	//----- nvinfo : EIATTR_SW_WAR
	.align		4
.L_31:
        /*00bc*/ 	.byte	0x04, 0x36
        /*00be*/ 	.short	(.L_33 - .L_32)
.L_32:
        /*00c0*/ 	.word	0x00000008
.L_33:


//--------------------- .nv.callgraph             --------------------------
	.section	.nv.callgraph,"",@"SHT_CUDA_CALLGRAPH"
	.align	4
	.sectionentsize	8
	.align		4
        /*0000*/ 	.word	0x00000000
	.align		4
        /*0004*/ 	.word	0xffffffff
	.align		4
        /*0008*/ 	.word	0x00000000
	.align		4
        /*000c*/ 	.word	0xfffffffe
	.align		4
        /*0010*/ 	.word	0x00000000
	.align		4
        /*0014*/ 	.word	0xfffffffd
	.align		4
        /*0018*/ 	.word	0x00000000
	.align		4
        /*001c*/ 	.word	0xfffffffc


//--------------------- .text._Z15minReduceKernelPKfPfmmmimPKm --------------------------
	.section	.text._Z15minReduceKernelPKfPfmmmimPKm,"ax",@progbits
	.align	128
        .global         _Z15minReduceKernelPKfPfmmmimPKm
        .type           _Z15minReduceKernelPKfPfmmmimPKm,@function
        .size           _Z15minReduceKernelPKfPfmmmimPKm,(.L_x_18 - _Z15minReduceKernelPKfPfmmmimPKm)
        .other          _Z15minReduceKernelPKfPfmmmimPKm,@"STO_CUDA_ENTRY STV_DEFAULT"
_Z15minReduceKernelPKfPfmmmimPKm:
.text._Z15minReduceKernelPKfPfmmmimPKm:
[----:B------:R-:W-:Y:S01]  /*0000*/  LDC R1, c[0x0][0x37c] ;  /* 0x0000df00ff017b82 */ /* 0x000fe20000000800 */
[----:B------:R-:W0:Y:S07]  /*0010*/  S2R R3, SR_TID.X ;  /* 0x0000000000037919 */ /* 0x000e2e0000002100 */
[----:B------:R-:W0:Y:S01]  /*0020*/  S2UR UR4, SR_CTAID.X ;  /* 0x00000000000479c3 */ /* 0x000e220000002500 */
[----:B------:R-:W1:Y:S01]  /*0030*/  LDCU.64 UR8, c[0x0][0x3a0] ;  /* 0x00007400ff0877ac */ /* 0x000e620008000a00 */
[----:B------:R-:W2:Y:S06]  /*0040*/  LDCU.64 UR6, c[0x0][0x390] ;  /* 0x00007200ff0677ac */ /* 0x000eac0008000a00 */
[----:B------:R-:W0:Y:S01]  /*0050*/  LDC R2, c[0x0][0x360] ;  /* 0x0000d800ff027b82 */ /* 0x000e220000000800 */
[----:B-1----:R-:W-:-:S02]  /*0060*/  IMAD.U32 R11, RZ, RZ, UR9 ;  /* 0x00000009ff0b7e24 */ /* 0x002fc4000f8e00ff */
[----:B------:R-:W-:Y:S02]  /*0070*/  IMAD.U32 R10, RZ, RZ, UR8 ;  /* 0x00000008ff0a7e24 */ /* 0x000fe4000f8e00ff */
[----:B--2---:R-:W-:Y:S02]  /*0080*/  IMAD R7, R11, UR6, RZ ;  /* 0x000000060b077c24 */ /* 0x004fe4000f8e02ff */
[----:B------:R-:W-:-:S04]  /*0090*/  IMAD.WIDE.U32 R4, R10, UR6, RZ ;  /* 0x000000060a047c25 */ /* 0x000fc8000f8e00ff */
[----:B------:R-:W-:Y:S02]  /*00a0*/  IMAD R7, R10, UR7, R7 ;  /* 0x000000070a077c24 */ /* 0x000fe4000f8e0207 */
[----:B0-----:R-:W-:-:S05]  /*00b0*/  IMAD R2, R2, UR4, R3 ;  /* 0x0000000402027c24 */ /* 0x001fca000f8e0203 */
[----:B------:R-:W-:Y:S01]  /*00c0*/  ISETP.GT.U32.AND P0, PT, R4, R2, PT ;  /* 0x000000020400720c */ /* 0x000fe20003f04070 */
[----:B------:R-:W-:-:S05]  /*00d0*/  IMAD.IADD R4, R5, 0x1, R7 ;  /* 0x0000000105047824 */ /* 0x000fca00078e0207 */
[----:B------:R-:W-:-:S13]  /*00e0*/  ISETP.GT.U32.AND.EX P0, PT, R4, RZ, PT, P0 ;  /* 0x000000ff0400720c */ /* 0x000fda0003f04100 */
[----:B------:R-:W-:Y:S05]  /*00f0*/  @!P0 EXIT ;  /* 0x000000000000894d */ /* 0x000fea0003800000 */
[----:B------:R-:W-:-:S13]  /*0100*/  ISETP.NE.U32.AND P0, PT, R11, RZ, PT ;  /* 0x000000ff0b00720c */ /* 0x000fda0003f05070 */
[----:B------:R-:W-:Y:S05]  /*0110*/  @P0 BRA `(.L_x_0) ;  /* 0x00000000005c0947 */ /* 0x000fea0003800000 */
[----:B------:R-:W0:Y:S01]  /*0120*/  I2F.U32.RP R0, R10 ;  /* 0x0000000a00007306 */ /* 0x000e220000209000 */
[----:B------:R-:W-:Y:S01]  /*0130*/  ISETP.NE.U32.AND P2, PT, R10, RZ, PT ;  /* 0x000000ff0a00720c */ /* 0x000fe20003f45070 */
[----:B------:R-:W-:-:S06]  /*0140*/  IMAD.MOV.U32 R21, RZ, RZ, RZ ;  /* 0x000000ffff157224 */ /* 0x000fcc00078e00ff */
[----:B0-----:R-:W0:Y:S02]  /*0150*/  MUFU.RCP R0, R0 ;  /* 0x0000000000007308 */ /* 0x001e240000001000 */
[----:B0-----:R-:W-:-:S06]  /*0160*/  VIADD R4, R0, 0xffffffe ;  /* 0x0ffffffe00047836 */ /* 0x001fcc0000000000 */
[----:B------:R0:W1:Y:S02]  /*0170*/  F2I.FTZ.U32.TRUNC.NTZ R5, R4 ;  /* 0x0000000400057305 */ /* 0x000064000021f000 */
[----:B0-----:R-:W-:Y:S02]  /*0180*/  IMAD.MOV.U32 R4, RZ, RZ, RZ ;  /* 0x000000ffff047224 */ /* 0x001fe400078e00ff */
[----:B-1----:R-:W-:-:S04]  /*0190*/  IMAD.MOV R7, RZ, RZ, -R5 ;  /* 0x000000ffff077224 */ /* 0x002fc800078e0a05 */
[----:B------:R-:W-:-:S04]  /*01a0*/  IMAD R7, R7, R10, RZ ;  /* 0x0000000a07077224 */ /* 0x000fc800078e02ff */
[----:B------:R-:W-:-:S06]  /*01b0*/  IMAD.HI.U32 R5, R5, R7, R4 ;  /* 0x0000000705057227 */ /* 0x000fcc00078e0004 */
[----:B------:R-:W-:-:S04]  /*01c0*/  IMAD.HI.U32 R20, R5, R2, RZ ;  /* 0x0000000205147227 */ /* 0x000fc800078e00ff */
[----:B------:R-:W-:-:S04]  /*01d0*/  IMAD.MOV R5, RZ, RZ, -R20 ;  /* 0x000000ffff057224 */ /* 0x000fc800078e0a14 */
[----:B------:R-:W-:-:S05]  /*01e0*/  IMAD R5, R10, R5, R2 ;  /* 0x000000050a057224 */ /* 0x000fca00078e0202 */
[----:B------:R-:W-:-:S13]  /*01f0*/  ISETP.GE.U32.AND P0, PT, R5, R10, PT ;  /* 0x0000000a0500720c */ /* 0x000fda0003f06070 */
[----:B------:R-:W-:Y:S02]  /*0200*/  @P0 IMAD.IADD R5, R5, 0x1, -R10 ;  /* 0x0000000105050824 */ /* 0x000fe400078e0a0a */
[----:B------:R-:W-:-:S03]  /*0210*/  @P0 VIADD R20, R20, 0x1 ;  /* 0x0000000114140836 */ /* 0x000fc60000000000 */
[----:B------:R-:W-:Y:S01]  /*0220*/  ISETP.GE.U32.AND P1, PT, R5, R10, PT ;  /* 0x0000000a0500720c */ /* 0x000fe20003f26070 */
[----:B------:R-:W-:-:S12]  /*0230*/  IMAD.MOV.U32 R5, RZ, RZ, RZ ;  /* 0x000000ffff057224 */ /* 0x000fd800078e00ff */
[----:B------:R-:W-:Y:S01]  /*0240*/  @P1 VIADD R20, R20, 0x1 ;  /* 0x0000000114141836 */ /* 0x000fe20000000000 */
[----:B------:R-:W-:-:S05]  /*0250*/  @!P2 LOP3.LUT R20, RZ, R10, RZ, 0x33, !PT ;  /* 0x0000000aff14a212 */ /* 0x000fca00078e33ff */
[----:B------:R-:W-:-:S04]  /*0260*/  IMAD.MOV R7, RZ, RZ, -R20 ;  /* 0x000000ffff077224 */ /* 0x000fc800078e0a14 */
[----:B------:R-:W-:Y:S01]  /*0270*/  IMAD R4, R10, R7, R2 ;  /* 0x000000070a047224 */ /* 0x000fe200078e0202 */
[----:B------:R-:W-:Y:S06]  /*0280*/  BRA `(.L_x_1) ;  /* 0x0000000000287947 */ /* 0x000fec0003800000 */
.L_x_0:
[----:B------:R-:W-:-:S07]  /*0290*/  MOV R0, 0x2b0 ;  /* 0x000002b000007802 */ /* 0x000fce0000000f00 */
[----:B------:R-:W-:Y:S05]  /*02a0*/  CALL.REL.NOINC `($__internal_0_$__cuda_sm20_div_u64) ;  /* 0x0000001800c07944 */ /* 0x000fea0003c00000 */
[----:B------:R-:W0:Y:S01]  /*02b0*/  LDC.64 R10, c[0x0][0x3a0] ;  /* 0x0000e800ff0a7b82 */ /* 0x000e220000000a00 */
[----:B------:R-:W-:-:S05]  /*02c0*/  IADD3 R7, P0, PT, RZ, -R20, RZ ;  /* 0x80000014ff077210 */ /* 0x000fca0007f1e0ff */
[----:B------:R-:W-:-:S04]  /*02d0*/  IMAD.X R3, RZ, RZ, ~R21, P0 ;  /* 0x000000ffff037224 */ /* 0x000fc800000e0e15 */
[-C--:B0-----:R-:W-:Y:S02]  /*02e0*/  IMAD R0, R3, R10.reuse, RZ ;  /* 0x0000000a03007224 */ /* 0x081fe400078e02ff */
[----:B------:R-:W-:Y:S02]  /*02f0*/  IMAD.MOV.U32 R3, RZ, RZ, RZ ;  /* 0x000000ffff037224 */ /* 0x000fe400078e00ff */
[----:B------:R-:W-:-:S04]  /*0300*/  IMAD.WIDE.U32 R4, R7, R10, R2 ;  /* 0x0000000a07047225 */ /* 0x000fc800078e0002 */
[----:B------:R-:W-:-:S04]  /*0310*/  IMAD R7, R7, R11, R0 ;  /* 0x0000000b07077224 */ /* 0x000fc800078e0200 */
[----:B------:R-:W-:-:S07]  /*0320*/  IMAD.IADD R5, R5, 0x1, R7 ;  /* 0x0000000105057824 */ /* 0x000fce00078e0207 */
.L_x_1:
[----:B------:R-:W0:Y:S01]  /*0330*/  LDC.64 R6, c[0x0][0x3b0] ;  /* 0x0000ec00ff067b82 */ /* 0x000e220000000a00 */
[----:B------:R-:W1:Y:S01]  /*0340*/  LDCU UR5, c[0x0][0x3a8] ;  /* 0x00007500ff0577ac */ /* 0x000e620008000800 */
[----:B------:R-:W-:Y:S01]  /*0350*/  ISETP.EQ.U32.AND P1, PT, R10, 0x1, PT ;  /* 0x000000010a00780c */ /* 0x000fe20003f22070 */
[----:B------:R-:W2:Y:S03]  /*0360*/  LDCU.64 UR14, c[0x0][0x358] ;  /* 0x00006b00ff0e77ac */ /* 0x000ea60008000a00 */
[----:B------:R-:W-:Y:S01]  /*0370*/  ISETP.EQ.AND.EX P1, PT, R11, RZ, PT, P1 ;  /* 0x000000ff0b00720c */ /* 0x000fe20003f22310 */
[----:B-1----:R-:W-:Y:S01]  /*0380*/  USHF.R.S32.HI UR4, URZ, 0x1f, UR5 ;  /* 0x0000001fff047899 */ /* 0x002fe20008011405 */
[----:B0-----:R-:W-:-:S04]  /*0390*/  IADD3 R0, P2, PT, R6, -0x1, RZ ;  /* 0xffffffff06007810 */ /* 0x001fc80007f5e0ff */
[----:B------:R-:W-:Y:S02]  /*03a0*/  ISETP.NE.U32.AND P0, PT, R0, UR5, PT ;  /* 0x0000000500007c0c */ /* 0x000fe4000bf05070 */
[----:B------:R-:W-:-:S04]  /*03b0*/  IADD3.X R0, PT, PT, R7, -0x1, RZ, P2, !PT ;  /* 0xffffffff07007810 */ /* 0x000fc800017fe4ff */
[----:B------:R-:W-:-:S13]  /*03c0*/  ISETP.NE.AND.EX P0, PT, R0, UR4, PT, P0 ;  /* 0x0000000400007c0c */ /* 0x000fda000bf05300 */
[----:B--2---:R-:W-:Y:S05]  /*03d0*/  @!P0 BRA P1, `(.L_x_2) ;  /* 0x0000000c005c8947 */ /* 0x004fea0000800000 */
[----:B------:R-:W0:Y:S01]  /*03e0*/  LDCU.64 UR10, c[0x0][0x398] ;  /* 0x00007300ff0a77ac */ /* 0x000e220008000a00 */
[----:B------:R-:W-:Y:S01]  /*03f0*/  IMAD.MOV.U32 R0, RZ, RZ, 0x7f7fffff ;  /* 0x7f7fffffff007424 */ /* 0x000fe200078e00ff */
[----:B0-----:R-:W-:-:S04]  /*0400*/  UISETP.NE.U32.AND UP0, UPT, UR10, URZ, UPT ;  /* 0x000000ff0a00728c */ /* 0x001fc8000bf05070 */
[----:B------:R-:W-:-:S09]  /*0410*/  UISETP.NE.AND.EX UP0, UPT, UR11, URZ, UPT, UP0 ;  /* 0x000000ff0b00728c */ /* 0x000fd2000bf05300 */
[----:B------:R-:W-:Y:S05]  /*0420*/  BRA.U !UP0, `(.L_x_3) ;  /* 0x00000019084c7547 */ /* 0x000fea000b800000 */
[----:B------:R-:W-:Y:S01]  /*0430*/  UISETP.GE.U32.AND UP1, UPT, UR10, 0x10, UPT ;  /* 0x000000100a00788c */ /* 0x000fe2000bf26070 */
[----:B------:R-:W-:Y:S01]  /*0440*/  IMAD.MOV.U32 R0, RZ, RZ, 0x7f7fffff ;  /* 0x7f7fffffff007424 */ /* 0x000fe200078e00ff */
[----:B------:R-:W-:Y:S02]  /*0450*/  ULOP3.LUT UR16, UR10, 0xf, URZ, 0xc0, !UPT ;  /* 0x0000000f0a107892 */ /* 0x000fe4000f8ec0ff */
[----:B------:R-:W-:Y:S02]  /*0460*/  UISETP.GE.U32.AND.EX UP1, UPT, UR11, URZ, UPT, UP1 ;  /* 0x000000ff0b00728c */ /* 0x000fe4000bf26110 */
[----:B------:R-:W-:Y:S01]  /*0470*/  UISETP.NE.U32.AND UP0, UPT, UR16, URZ, UPT ;  /* 0x000000ff1000728c */ /* 0x000fe2000bf05070 */
[----:B------:R-:W-:Y:S01]  /*0480*/  UMOV UR6, URZ ;  /* 0x000000ff00067c82 */ /* 0x000fe20008000000 */
[----:B------:R-:W-:Y:S02]  /*0490*/  UMOV UR7, URZ ;  /* 0x000000ff00077c82 */ /* 0x000fe40008000000 */
[----:B------:R-:W-:-:S03]  /*04a0*/  UISETP.NE.AND.EX UP0, UPT, URZ, URZ, UPT, UP0 ;  /* 0x000000ffff00728c */ /* 0x000fc6000bf05300 */
[----:B------:R-:W-:Y:S08]  /*04b0*/  BRA.U !UP1, `(.L_x_4) ;  /* 0x0000000509687547 */ /* 0x000ff0000b800000 */
[----:B------:R-:W0:Y:S01]  /*04c0*/  LDC.64 R12, c[0x0][0x3a0] ;  /* 0x0000e800ff0c7b82 */ /* 0x000e220000000a00 */
[----:B------:R-:W1:Y:S01]  /*04d0*/  LDCU UR7, c[0x0][0x39c] ;  /* 0x00007380ff0777ac */ /* 0x000e620008000800 */
[----:B------:R-:W-:Y:S01]  /*04e0*/  IMAD.WIDE.U32 R14, R10, 0x4, RZ ;  /* 0x000000040a0e7825 */ /* 0x000fe200078e00ff */
[----:B------:R-:W-:-:S03]  /*04f0*/  ULOP3.LUT UR6, UR10, 0xfffffff0, URZ, 0xc0, !UPT ;  /* 0xfffffff00a067892 */ /* 0x000fc6000f8ec0ff */
[----:B------:R-:W-:Y:S01]  /*0500*/  IMAD.SHL.U32 R7, R11, 0x4, RZ ;  /* 0x000000040b077824 */ /* 0x000fe200078e00ff */
[----:B------:R-:W2:Y:S01]  /*0510*/  LDCU.64 UR18, c[0x0][0x380] ;  /* 0x00007000ff1277ac */ /* 0x000ea20008000a00 */
[----:B------:R-:W-:Y:S02]  /*0520*/  IMAD.MOV.U32 R0, RZ, RZ, 0x7f7fffff ;  /* 0x7f7fffffff007424 */ /* 0x000fe400078e00ff */
[----:B------:R-:W-:Y:S01]  /*0530*/  IMAD.IADD R6, R15, 0x1, R7 ;  /* 0x000000010f067824 */ /* 0x000fe200078e0207 */
[----:B------:R-:W3:Y:S01]  /*0540*/  LDCU.64 UR12, c[0x0][0x398] ;  /* 0x00007300ff0c77ac */ /* 0x000ee20008000a00 */
[----:B------:R-:W-:Y:S01]  /*0550*/  UMOV UR4, URZ ;  /* 0x000000ff00047c82 */ /* 0x000fe20008000000 */
[----:B------:R-:W-:Y:S01]  /*0560*/  UMOV UR5, URZ ;  /* 0x000000ff00057c82 */ /* 0x000fe20008000000 */
[----:B------:R-:W-:Y:S01]  /*0570*/  UMOV UR8, UR6 ;  /* 0x0000000600087c82 */ /* 0x000fe20008000000 */
[----:B-1----:R-:W-:-:S05]  /*0580*/  UMOV UR9, UR7 ;  /* 0x0000000700097c82 */ /* 0x002fca0008000000 */
.L_x_5:
[----:B---3--:R-:W-:Y:S01]  /*0590*/  UMOV UR10, UR12 ;  /* 0x0000000c000a7c82 */ /* 0x008fe20008000000 */
[----:B------:R-:W-:Y:S01]  /*05a0*/  IMAD.U32 R8, RZ, RZ, UR4 ;  /* 0x00000004ff087e24 */ /* 0x000fe2000f8e00ff */
[----:B------:R-:W-:Y:S01]  /*05b0*/  UMOV UR11, UR13 ;  /* 0x0000000d000b7c82 */ /* 0x000fe20008000000 */
[----:B------:R-:W-:Y:S02]  /*05c0*/  IMAD.U32 R9, RZ, RZ, UR5 ;  /* 0x00000005ff097e24 */ /* 0x000fe4000f8e00ff */
[----:B------:R-:W-:Y:S02]  /*05d0*/  IMAD R7, R21, UR10, RZ ;  /* 0x0000000a15077c24 */ /* 0x000fe4000f8e02ff */
[----:B------:R-:W-:-:S04]  /*05e0*/  IMAD.WIDE.U32 R8, R20, UR10, R8 ;  /* 0x0000000a14087c25 */ /* 0x000fc8000f8e0008 */
[----:B------:R-:W-:Y:S02]  /*05f0*/  IMAD R7, R20, UR11, R7 ;  /* 0x0000000b14077c24 */ /* 0x000fe4000f8e0207 */
[----:B0-----:R-:W-:Y:S02]  /*0600*/  IMAD.MOV.U32 R10, RZ, RZ, R12 ;  /* 0x000000ffff0a7224 */ /* 0x001fe400078e000c */
[----:B------:R-:W-:Y:S02]  /*0610*/  IMAD.IADD R7, R9, 0x1, R7 ;  /* 0x0000000109077824 */ /* 0x000fe400078e0207 */
[----:B------:R-:W-:Y:S02]  /*0620*/  IMAD.MOV.U32 R11, RZ, RZ, R13 ;  /* 0x000000ffff0b7224 */ /* 0x000fe400078e000d */
[-C--:B------:R-:W-:Y:S02]  /*0630*/  IMAD R7, R7, R10.reuse, RZ ;  /* 0x0000000a07077224 */ /* 0x080fe400078e02ff */
[----:B------:R-:W-:-:S04]  /*0640*/  IMAD.WIDE.U32 R18, R8, R10, R4 ;  /* 0x0000000a08127225 */ /* 0x000fc800078e0004 */
[----:B------:R-:W-:Y:S01]  /*0650*/  IMAD R7, R8, R11, R7 ;  /* 0x0000000b08077224 */ /* 0x000fe200078e0207 */
[----:B--2---:R-:W-:-:S03]  /*0660*/  LEA R16, P0, R18, UR18, 0x2 ;  /* 0x0000001212107c11 */ /* 0x004fc6000f8010ff */
[----:B------:R-:W-:Y:S01]  /*0670*/  IMAD.IADD R7, R19, 0x1, R7 ;  /* 0x0000000113077824 */ /* 0x000fe200078e0207 */
[----:B------:R-:W-:-:S04]  /*0680*/  IADD3 R34, P1, PT, R16, R14, RZ ;  /* 0x0000000e10227210 */ /* 0x000fc80007f3e0ff */
[----:B------:R-:W-:Y:S02]  /*0690*/  LEA.HI.X R17, R18, UR19, R7, 0x2, P0 ;  /* 0x0000001312117c11 */ /* 0x000fe400080f1407 */
[----:B------:R-:W-:-:S03]  /*06a0*/  IADD3 R32, P0, PT, R34, R14, RZ ;  /* 0x0000000e22207210 */ /* 0x000fc60007f1e0ff */
[--C-:B------:R-:W-:Y:S01]  /*06b0*/  IMAD.X R35, R17, 0x1, R6.reuse, P1 ;  /* 0x0000000111237824 */ /* 0x100fe200008e0606 */
[-C--:B------:R-:W-:Y:S01]  /*06c0*/  IADD3 R22, P1, PT, R32, R14.reuse, RZ ;  /* 0x0000000e20167210 */ /* 0x080fe20007f3e0ff */
[----:B------:R0:W2:Y:S02]  /*06d0*/  LDG.E.CONSTANT R25, desc[UR14][R16.64] ;  /* 0x0000000e10197981 */ /* 0x0000a4000c1e9900 */
[--C-:B------:R-:W-:Y:S01]  /*06e0*/  IMAD.X R33, R35, 0x1, R6.reuse, P0 ;  /* 0x0000000123217824 */ /* 0x100fe200000e0606 */
[-C--:B------:R-:W-:Y:S01]  /*06f0*/  IADD3 R30, P0, PT, R22, R14.reuse, RZ ;  /* 0x0000000e161e7210 */ /* 0x080fe20007f1e0ff */
[----:B------:R-:W2:Y:S02]  /*0700*/  LDG.E.CONSTANT R7, desc[UR14][R34.64] ;  /* 0x0000000e22077981 */ /* 0x000ea4000c1e9900 */
[--C-:B------:R-:W-:Y:S01]  /*0710*/  IMAD.X R23, R33, 0x1, R6.reuse, P1 ;  /* 0x0000000121177824 */ /* 0x100fe200008e0606 */
[----:B------:R-:W-:Y:S01]  /*0720*/  IADD3 R28, P1, PT, R30, R14, RZ ;  /* 0x0000000e1e1c7210 */ /* 0x000fe20007f3e0ff */
[----:B------:R-:W3:Y:S02]  /*0730*/  LDG.E.CONSTANT R27, desc[UR14][R32.64] ;  /* 0x0000000e201b7981 */ /* 0x000ee4000c1e9900 */
[----:B------:R-:W-:-:S02]  /*0740*/  IMAD.X R31, R23, 0x1, R6, P0 ;  /* 0x00000001171f7824 */ /* 0x000fc400000e0606 */
[----:B------:R1:W3:Y:S02]  /*0750*/  LDG.E.CONSTANT R8, desc[UR14][R22.64] ;  /* 0x0000000e16087981 */ /* 0x0002e4000c1e9900 */
[----:B------:R-:W-:Y:S02]  /*0760*/  IMAD.X R29, R31, 0x1, R6, P1 ;  /* 0x000000011f1d7824 */ /* 0x000fe400008e0606 */
[----:B------:R-:W4:Y:S04]  /*0770*/  LDG.E.CONSTANT R26, desc[UR14][R30.64] ;  /* 0x0000000e1e1a7981 */ /* 0x000f28000c1e9900 */
[----:B------:R5:W4:Y:S01]  /*0780*/  LDG.E.CONSTANT R9, desc[UR14][R28.64] ;  /* 0x0000000e1c097981 */ /* 0x000b22000c1e9900 */
[----:B0-----:R-:W-:-:S04]  /*0790*/  IADD3 R16, P0, PT, R28, R14, RZ ;  /* 0x0000000e1c107210 */ /* 0x001fc80007f1e0ff */
[----:B------:R-:W-:Y:S02]  /*07a0*/  IADD3 R18, P1, PT, R16, R14, RZ ;  /* 0x0000000e10127210 */ /* 0x000fe40007f3e0ff */
[----:B------:R-:W-:Y:S02]  /*07b0*/  IADD3.X R17, PT, PT, R29, R6, RZ, P0, !PT ;  /* 0x000000061d117210 */ /* 0x000fe400007fe4ff */
[----:B-1----:R-:W-:-:S03]  /*07c0*/  IADD3 R22, P0, PT, R18, R14, RZ ;  /* 0x0000000e12167210 */ /* 0x002fc60007f1e0ff */
[--C-:B------:R-:W-:Y:S01]  /*07d0*/  IMAD.X R19, R17, 0x1, R6.reuse, P1 ;  /* 0x0000000111137824 */ /* 0x100fe200008e0606 */
[-C--:B------:R-:W-:Y:S01]  /*07e0*/  IADD3 R24, P1, PT, R22, R14.reuse, RZ ;  /* 0x0000000e16187210 */ /* 0x080fe20007f3e0ff */
[----:B------:R-:W4:Y:S02]  /*07f0*/  LDG.E.CONSTANT R17, desc[UR14][R16.64] ;  /* 0x0000000e10117981 */ /* 0x000f24000c1e9900 */
[--C-:B------:R-:W-:Y:S01]  /*0800*/  IMAD.X R23, R19, 0x1, R6.reuse, P0 ;  /* 0x0000000113177824 */ /* 0x100fe200000e0606 */
[-C--:B-----5:R-:W-:Y:S01]  /*0810*/  IADD3 R28, P0, PT, R24, R14.reuse, RZ ;  /* 0x0000000e181c7210 */ /* 0x0a0fe20007f1e0ff */
[----:B------:R-:W5:Y:S04]  /*0820*/  LDG.E.CONSTANT R18, desc[UR14][R18.64] ;  /* 0x0000000e12127981 */ /* 0x000f68000c1e9900 */
[----:B------:R-:W5:Y:S01]  /*0830*/  LDG.E.CONSTANT R22, desc[UR14][R22.64] ;  /* 0x0000000e16167981 */ /* 0x000f62000c1e9900 */
[----:B--2---:R-:W-:Y:S01]  /*0840*/  FMNMX3 R7, R0, R25, R7, PT ;  /* 0x0000001900077276 */ /* 0x004fe20003800007 */
[----:B------:R-:W-:Y:S01]  /*0850*/  IMAD.X R25, R23, 0x1, R6, P1 ;  /* 0x0000000117197824 */ /* 0x000fe200008e0606 */
[----:B------:R-:W-:-:S03]  /*0860*/  IADD3 R30, P1, PT, R28, R14, RZ ;  /* 0x0000000e1c1e7210 */ /* 0x000fc60007f3e0ff */
[--C-:B------:R-:W-:Y:S01]  /*0870*/  IMAD.X R29, R25, 0x1, R6.reuse, P0 ;  /* 0x00000001191d7824 */ /* 0x100fe200000e0606 */
[-C--:B------:R-:W-:Y:S01]  /*0880*/  IADD3 R32, P0, PT, R30, R14.reuse, RZ ;  /* 0x0000000e1e207210 */ /* 0x080fe20007f1e0ff */
[----:B------:R-:W2:Y:S02]  /*0890*/  LDG.E.CONSTANT R25, desc[UR14][R24.64] ;  /* 0x0000000e18197981 */ /* 0x000ea4000c1e9900 */
[----:B------:R-:W-:Y:S01]  /*08a0*/  IMAD.X R31, R29, 0x1, R6, P1 ;  /* 0x000000011d1f7824 */ /* 0x000fe200008e0606 */
[----:B---3--:R-:W-:Y:S01]  /*08b0*/  FMNMX3 R8, R7, R27, R8, PT ;  /* 0x0000001b07087276 */ /* 0x008fe20003800008 */
[----:B------:R-:W3:Y:S01]  /*08c0*/  LDG.E.CONSTANT R29, desc[UR14][R28.64] ;  /* 0x0000000e1c1d7981 */ /* 0x000ee2000c1e9900 */
[----:B------:R-:W-:Y:S01]  /*08d0*/  IADD3 R34, P1, PT, R32, R14, RZ ;  /* 0x0000000e20227210 */ /* 0x000fe20007f3e0ff */
[--C-:B------:R-:W-:Y:S02]  /*08e0*/  IMAD.X R33, R31, 0x1, R6.reuse, P0 ;  /* 0x000000011f217824 */ /* 0x100fe400000e0606 */
[----:B------:R-:W3:Y:S01]  /*08f0*/  LDG.E.CONSTANT R0, desc[UR14][R30.64] ;  /* 0x0000000e1e007981 */ /* 0x000ee2000c1e9900 */
[----:B----4-:R-:W-:Y:S01]  /*0900*/  FMNMX3 R7, R8, R26, R9, PT ;  /* 0x0000001a08077276 */ /* 0x010fe20003800009 */
[--C-:B------:R-:W-:Y:S01]  /*0910*/  IMAD.X R35, R33, 0x1, R6.reuse, P1 ;  /* 0x0000000121237824 */ /* 0x100fe200008e0606 */
[-C--:B------:R-:W-:Y:S01]  /*0920*/  IADD3 R8, P0, PT, R34, R14.reuse, RZ ;  /* 0x0000000e22087210 */ /* 0x080fe20007f1e0ff */
[----:B------:R-:W4:Y:S03]  /*0930*/  LDG.E.CONSTANT R32, desc[UR14][R32.64] ;  /* 0x0000000e20207981 */ /* 0x000f26000c1e9900 */
[----:B------:R-:W-:Y:S01]  /*0940*/  IADD3 R26, P1, PT, R8, R14, RZ ;  /* 0x0000000e081a7210 */ /* 0x000fe20007f3e0ff */
[----:B------:R-:W-:-:S02]  /*0950*/  IMAD.X R9, R35, 0x1, R6, P0 ;  /* 0x0000000123097824 */ /* 0x000fc400000e0606 */
[----:B------:R-:W4:Y:S02]  /*0960*/  LDG.E.CONSTANT R35, desc[UR14][R34.64] ;  /* 0x0000000e22237981 */ /* 0x000f24000c1e9900 */
[----:B------:R-:W-:Y:S02]  /*0970*/  IMAD.X R27, R9, 0x1, R6, P1 ;  /* 0x00000001091b7824 */ /* 0x000fe400008e0606 */
[----:B------:R-:W4:Y:S04]  /*0980*/  LDG.E.CONSTANT R8, desc[UR14][R8.64] ;  /* 0x0000000e08087981 */ /* 0x000f28000c1e9900 */
[----:B------:R-:W4:Y:S01]  /*0990*/  LDG.E.CONSTANT R26, desc[UR14][R26.64] ;  /* 0x0000000e1a1a7981 */ /* 0x000f22000c1e9900 */
[----:B------:R-:W-:Y:S01]  /*09a0*/  UIADD3 UR8, UP1, UPT, UR8, -0x10, URZ ;  /* 0xfffffff008087890 */ /* 0x000fe2000ff3e0ff */
[----:B-----5:R-:W-:-:S03]  /*09b0*/  FMNMX3 R7, R7, R17, R18, PT ;  /* 0x0000001107077276 */ /* 0x020fc60003800012 */
[----:B------:R-:W-:Y:S02]  /*09c0*/  UIADD3.X UR9, UPT, UPT, UR9, -0x1, URZ, UP1, !UPT ;  /* 0xffffffff09097890 */ /* 0x000fe40008ffe4ff */
[----:B------:R-:W-:-:S04]  /*09d0*/  UISETP.NE.U32.AND UP1, UPT, UR8, URZ, UPT ;  /* 0x000000ff0800728c */ /* 0x000fc8000bf25070 */
[----:B------:R-:W-:Y:S02]  /*09e0*/  UISETP.NE.AND.EX UP1, UPT, UR9, URZ, UPT, UP1 ;  /* 0x000000ff0900728c */ /* 0x000fe4000bf25310 */
[----:B------:R-:W-:-:S04]  /*09f0*/  UIADD3 UR4, UP2, UPT, UR4, 0x10, URZ ;  /* 0x0000001004047890 */ /* 0x000fc8000ff5e0ff */
[----:B------:R-:W-:Y:S01]  /*0a00*/  UIADD3.X UR5, UPT, UPT, URZ, UR5, URZ, UP2, !UPT ;  /* 0x00000005ff057290 */ /* 0x000fe200097fe4ff */
[----:B--2---:R-:W-:-:S04]  /*0a10*/  FMNMX3 R7, R7, R22, R25, PT ;  /* 0x0000001607077276 */ /* 0x004fc80003800019 */
[----:B---3--:R-:W-:-:S04]  /*0a20*/  FMNMX3 R0, R7, R29, R0, PT ;  /* 0x0000001d07007276 */ /* 0x008fc80003800000 */
[----:B----4-:R-:W-:-:S04]  /*0a30*/  FMNMX3 R35, R0, R32, R35, PT ;  /* 0x0000002000237276 */ /* 0x010fc80003800023 */
[----:B------:R-:W-:Y:S01]  /*0a40*/  FMNMX3 R0, R35, R8, R26, PT ;  /* 0x0000000823007276 */ /* 0x000fe2000380001a */
[----:B------:R-:W-:Y:S06]  /*0a50*/  BRA.U UP1, `(.L_x_5) ;  /* 0xfffffff901cc7547 */ /* 0x000fec000b83ffff */
.L_x_4:
[----:B------:R-:W-:Y:S05]  /*0a60*/  BRA.U !UP0, `(.L_x_3) ;  /* 0x0000001108bc7547 */ /* 0x000fea000b800000 */
[----:B------:R-:W-:Y:S02]  /*0a70*/  UISETP.GE.U32.AND UP1, UPT, UR16, 0x8, UPT ;  /* 0x000000081000788c */ /* 0x000fe4000bf26070 */
[----:B------:R-:W-:Y:S02]  /*0a80*/  ULOP3.LUT UR4, UR10, 0x7, URZ, 0xc0, !UPT ;  /* 0x000000070a047892 */ /* 0x000fe4000f8ec0ff */
[----:B------:R-:W-:Y:S02]  /*0a90*/  UISETP.GE.U32.AND.EX UP1, UPT, URZ, URZ, UPT, UP1 ;  /* 0x000000ffff00728c */ /* 0x000fe4000bf26110 */
[----:B------:R-:W-:-:S04]  /*0aa0*/  UISETP.NE.U32.AND UP0, UPT, UR4, URZ, UPT ;  /* 0x000000ff0400728c */ /* 0x000fc8000bf05070 */
[----:B------:R-:W-:-:S03]  /*0ab0*/  UISETP.NE.AND.EX UP0, UPT, URZ, URZ, UPT, UP0 ;  /* 0x000000ffff00728c */ /* 0x000fc6000bf05300 */
[----:B------:R-:W-:Y:S08]  /*0ac0*/  BRA.U !UP1, `(.L_x_6) ;  /* 0x0000000109ac7547 */ /* 0x000ff0000b800000 */
[----:B------:R-:W-:Y:S01]  /*0ad0*/  IMAD.U32 R8, RZ, RZ, UR6 ;  /* 0x00000006ff087e24 */ /* 0x000fe2000f8e00ff */
[----:B------:R-:W0:Y:S01]  /*0ae0*/  LDCU.64 UR8, c[0x0][0x380] ;  /* 0x00007000ff0877ac */ /* 0x000e220008000a00 */
[----:B------:R-:W-:Y:S01]  /*0af0*/  IMAD.U32 R9, RZ, RZ, UR7 ;  /* 0x00000007ff097e24 */ /* 0x000fe2000f8e00ff */
[----:B------:R-:W-:Y:S01]  /*0b00*/  SHF.L.U64.HI R19, R10, 0x2, R11 ;  /* 0x000000020a137819 */ /* 0x000fe2000001020b */
[----:B------:R-:W-:Y:S02]  /*0b10*/  IMAD R7, R21, UR10, RZ ;  /* 0x0000000a15077c24 */ /* 0x000fe4000f8e02ff */
[----:B------:R-:W-:-:S04]  /*0b20*/  IMAD.WIDE.U32 R8, R20, UR10, R8 ;  /* 0x0000000a14087c25 */ /* 0x000fc8000f8e0008 */
[----:B------:R-:W-:Y:S02]  /*0b30*/  IMAD R7, R20, UR11, R7 ;  /* 0x0000000b14077c24 */ /* 0x000fe4000f8e0207 */
[----:B------:R-:W-:Y:S02]  /*0b40*/  IMAD.SHL.U32 R17, R10, 0x4, RZ ;  /* 0x000000040a117824 */ /* 0x000fe400078e00ff */
[----:B------:R-:W-:-:S04]  /*0b50*/  IMAD.IADD R7, R7, 0x1, R9 ;  /* 0x0000000107077824 */ /* 0x000fc800078e0209 */
[-C--:B------:R-:W-:Y:S02]  /*0b60*/  IMAD R9, R7, R10.reuse, RZ ;  /* 0x0000000a07097224 */ /* 0x080fe400078e02ff */
[----:B------:R-:W-:-:S04]  /*0b70*/  IMAD.WIDE.U32 R6, R8, R10, R4 ;  /* 0x0000000a08067225 */ /* 0x000fc800078e0004 */
[----:B------:R-:W-:Y:S01]  /*0b80*/  IMAD R9, R8, R11, R9 ;  /* 0x0000000b08097224 */ /* 0x000fe200078e0209 */
[----:B0-----:R-:W-:-:S03]  /*0b90*/  LEA R24, P0, R6, UR8, 0x2 ;  /* 0x0000000806187c11 */ /* 0x001fc6000f8010ff */
[----:B------:R-:W-:Y:S01]  /*0ba0*/  IMAD.IADD R7, R7, 0x1, R9 ;  /* 0x0000000107077824 */ /* 0x000fe200078e0209 */
[----:B------:R-:W-:-:S04]  /*0bb0*/  IADD3 R22, P1, PT, R17, R24, RZ ;  /* 0x0000001811167210 */ /* 0x000fc80007f3e0ff */
[----:B------:R-:W-:Y:S02]  /*0bc0*/  LEA.HI.X R25, R6, UR9, R7, 0x2, P0 ;  /* 0x0000000906197c11 */ /* 0x000fe400080f1407 */
[----:B------:R-:W-:-:S03]  /*0bd0*/  IADD3 R14, P0, PT, R22, R17, RZ ;  /* 0x00000011160e7210 */ /* 0x000fc60007f1e0ff */
[----:B------:R-:W-:Y:S01]  /*0be0*/  IMAD.X R23, R19, 0x1, R25, P1 ;  /* 0x0000000113177824 */ /* 0x000fe200008e0619 */
[-C--:B------:R-:W-:Y:S01]  /*0bf0*/  IADD3 R6, P1, PT, R14, R17.reuse, RZ ;  /* 0x000000110e067210 */ /* 0x080fe20007f3e0ff */
[----:B------:R-:W2:Y:S02]  /*0c00*/  LDG.E.CONSTANT R25, desc[UR14][R24.64] ;  /* 0x0000000e18197981 */ /* 0x000ea4000c1e9900 */
[--C-:B------:R-:W-:Y:S01]  /*0c10*/  IMAD.X R15, R23, 0x1, R19.reuse, P0 ;  /* 0x00000001170f7824 */ /* 0x100fe200000e0613 */
[-C--:B------:R-:W-:Y:S01]  /*0c20*/  IADD3 R8, P0, PT, R6, R17.reuse, RZ ;  /* 0x0000001106087210 */ /* 0x080fe20007f1e0ff */
[----:B------:R-:W2:Y:S02]  /*0c30*/  LDG.E.CONSTANT R22, desc[UR14][R22.64] ;  /* 0x0000000e16167981 */ /* 0x000ea4000c1e9900 */
[--C-:B------:R-:W-:Y:S01]  /*0c40*/  IMAD.X R7, R15, 0x1, R19.reuse, P1 ;  /* 0x000000010f077824 */ /* 0x100fe200008e0613 */
[-C--:B------:R-:W-:Y:S01]  /*0c50*/  IADD3 R12, P1, PT, R8, R17.reuse, RZ ;  /* 0x00000011080c7210 */ /* 0x080fe20007f3e0ff */
[----:B------:R-:W3:Y:S02]  /*0c60*/  LDG.E.CONSTANT R14, desc[UR14][R14.64] ;  /* 0x0000000e0e0e7981 */ /* 0x000ee4000c1e9900 */
[--C-:B------:R-:W-:Y:S01]  /*0c70*/  IMAD.X R9, R7, 0x1, R19.reuse, P0 ;  /* 0x0000000107097824 */ /* 0x100fe200000e0613 */
[-C--:B------:R-:W-:Y:S01]  /*0c80*/  IADD3 R16, P0, PT, R12, R17.reuse, RZ ;  /* 0x000000110c107210 */ /* 0x080fe20007f1e0ff */
[----:B------:R-:W3:Y:S02]  /*0c90*/  LDG.E.CONSTANT R6, desc[UR14][R6.64] ;  /* 0x0000000e06067981 */ /* 0x000ee4000c1e9900 */
[--C-:B------:R-:W-:Y:S01]  /*0ca0*/  IMAD.X R13, R9, 0x1, R19.reuse, P1 ;  /* 0x00000001090d7824 */ /* 0x100fe200008e0613 */
[----:B------:R-:W-:Y:S01]  /*0cb0*/  IADD3 R18, P1, PT, R16, R17, RZ ;  /* 0x0000001110127210 */ /* 0x000fe20007f3e0ff */
[----:B------:R-:W4:Y:S02]  /*0cc0*/  LDG.E.CONSTANT R9, desc[UR14][R8.64] ;  /* 0x0000000e08097981 */ /* 0x000f24000c1e9900 */
[----:B------:R-:W-:-:S02]  /*0cd0*/  IMAD.X R17, R13, 0x1, R19, P0 ;  /* 0x000000010d117824 */ /* 0x000fc400000e0613 */
[----:B------:R-:W4:Y:S02]  /*0ce0*/  LDG.E.CONSTANT R12, desc[UR14][R12.64] ;  /* 0x0000000e0c0c7981 */ /* 0x000f24000c1e9900 */
[----:B------:R-:W-:Y:S02]  /*0cf0*/  IMAD.X R19, R17, 0x1, R19, P1 ;  /* 0x0000000111137824 */ /* 0x000fe400008e0613 */
[----:B------:R-:W5:Y:S04]  /*0d00*/  LDG.E.CONSTANT R17, desc[UR14][R16.64] ;  /* 0x0000000e10117981 */ /* 0x000f68000c1e9900 */
[----:B------:R-:W5:Y:S01]  /*0d10*/  LDG.E.CONSTANT R18, desc[UR14][R18.64] ;  /* 0x0000000e12127981 */ /* 0x000f62000c1e9900 */
[----:B------:R-:W-:-:S04]  /*0d20*/  UIADD3 UR6, UP1, UPT, UR6, 0x8, URZ ;  /* 0x0000000806067890 */ /* 0x000fc8000ff3e0ff */
[----:B------:R-:W-:Y:S01]  /*0d30*/  UIADD3.X UR7, UPT, UPT, URZ, UR7, URZ, UP1, !UPT ;  /* 0x00000007ff077290 */ /* 0x000fe20008ffe4ff */
[----:B--2---:R-:W-:-:S04]  /*0d40*/  FMNMX3 R25, R0, R25, R22, PT ;  /* 0x0000001900197276 */ /* 0x004fc80003800016 */
[----:B---3--:R-:W-:-:S04]  /*0d50*/  FMNMX3 R14, R25, R14, R6, PT ;  /* 0x0000000e190e7276 */ /* 0x008fc80003800006 */
[----:B----4-:R-:W-:-:S04]  /*0d60*/  FMNMX3 R14, R14, R9, R12, PT ;  /* 0x000000090e0e7276 */ /* 0x010fc8000380000c */
[----:B-----5:R-:W-:-:S07]  /*0d70*/  FMNMX3 R0, R14, R17, R18, PT ;  /* 0x000000110e007276 */ /* 0x020fce0003800012 */
.L_x_6:
[----:B------:R-:W-:Y:S05]  /*0d80*/  BRA.U !UP0, `(.L_x_3) ;  /* 0x0000000d08f47547 */ /* 0x000fea000b800000 */
[----:B------:R-:W-:Y:S02]  /*0d90*/  UISETP.GE.U32.AND UP1, UPT, UR4, 0x4, UPT ;  /* 0x000000040400788c */ /* 0x000fe4000bf26070 */
[----:B------:R-:W-:Y:S02]  /*0da0*/  ULOP3.LUT UR5, UR10, 0x3, URZ, 0xc0, !UPT ;  /* 0x000000030a057892 */ /* 0x000fe4000f8ec0ff */
[----:B------:R-:W-:Y:S02]  /*0db0*/  UISETP.GE.U32.AND.EX UP1, UPT, URZ, URZ, UPT, UP1 ;  /* 0x000000ffff00728c */ /* 0x000fe4000bf26110 */
[----:B------:R-:W-:Y:S01]  /*0dc0*/  UISETP.NE.U32.AND UP0, UPT, UR5, URZ, UPT ;  /* 0x000000ff0500728c */ /* 0x000fe2000bf05070 */
[----:B------:R-:W-:Y:S01]  /*0dd0*/  UMOV UR4, URZ ;  /* 0x000000ff00047c82 */ /* 0x000fe20008000000 */
[----:B------:R-:W0:Y:S02]  /*0de0*/  LDCU.64 UR12, c[0x0][0x380] ;  /* 0x00007000ff0c77ac */ /* 0x000e240008000a00 */
[----:B------:R-:W-:-:S03]  /*0df0*/  UISETP.NE.AND.EX UP0, UPT, UR4, URZ, UPT, UP0 ;  /* 0x000000ff0400728c */ /* 0x000fc6000bf05300 */
[----:B------:R-:W-:Y:S08]  /*0e00*/  BRA.U !UP1, `(.L_x_7) ;  /* 0x0000000109747547 */ /* 0x000ff0000b800000 */
[----:B------:R-:W-:Y:S01]  /*0e10*/  MOV R6, UR6 ;  /* 0x0000000600067c02 */ /* 0x000fe20008000f00 */
[----:B------:R-:W-:Y:S01]  /*0e20*/  IMAD R9, R21, UR10, RZ ;  /* 0x0000000a15097c24 */ /* 0x000fe2000f8e02ff */
[----:B------:R-:W1:Y:S01]  /*0e30*/  LDCU.64 UR8, c[0x0][0x380] ;  /* 0x00007000ff0877ac */ /* 0x000e620008000a00 */
[----:B------:R-:W-:Y:S01]  /*0e40*/  IMAD.U32 R7, RZ, RZ, UR7 ;  /* 0x00000007ff077e24 */ /* 0x000fe2000f8e00ff */
[----:B------:R-:W-:Y:S01]  /*0e50*/  SHF.L.U64.HI R15, R10, 0x2, R11 ;  /* 0x000000020a0f7819 */ /* 0x000fe2000001020b */
[C---:B------:R-:W-:Y:S02]  /*0e60*/  IMAD R13, R20.reuse, UR11, R9 ;  /* 0x0000000b140d7c24 */ /* 0x040fe4000f8e0209 */
[----:B------:R-:W-:-:S04]  /*0e70*/  IMAD.WIDE.U32 R8, R20, UR10, R6 ;  /* 0x0000000a14087c25 */ /* 0x000fc8000f8e0006 */
[----:B------:R-:W-:Y:S02]  /*0e80*/  IMAD.IADD R13, R13, 0x1, R9 ;  /* 0x000000010d0d7824 */ /* 0x000fe400078e0209 */
[----:B------:R-:W-:-:S04]  /*0e90*/  IMAD.WIDE.U32 R6, R8, R10, R4 ;  /* 0x0000000a08067225 */ /* 0x000fc800078e0004 */
[----:B------:R-:W-:Y:S02]  /*0ea0*/  IMAD R13, R13, R10, RZ ;  /* 0x0000000a0d0d7224 */ /* 0x000fe400078e02ff */
[----:B------:R-:W-:Y:S02]  /*0eb0*/  IMAD.SHL.U32 R17, R10, 0x4, RZ ;  /* 0x000000040a117824 */ /* 0x000fe400078e00ff */
[----:B------:R-:W-:Y:S01]  /*0ec0*/  IMAD R13, R8, R11, R13 ;  /* 0x0000000b080d7224 */ /* 0x000fe200078e020d */
[----:B-1----:R-:W-:-:S03]  /*0ed0*/  LEA R8, P0, R6, UR8, 0x2 ;  /* 0x0000000806087c11 */ /* 0x002fc6000f8010ff */
[----:B------:R-:W-:Y:S01]  /*0ee0*/  IMAD.IADD R13, R7, 0x1, R13 ;  /* 0x00000001070d7824 */ /* 0x000fe200078e020d */
[----:B------:R-:W-:-:S04]  /*0ef0*/  IADD3 R12, P1, PT, R17, R8, RZ ;  /* 0x00000008110c7210 */ /* 0x000fc80007f3e0ff */
[----:B------:R-:W-:Y:S02]  /*0f00*/  LEA.HI.X R9, R6, UR9, R13, 0x2, P0 ;  /* 0x0000000906097c11 */ /* 0x000fe400080f140d */
[----:B------:R-:W-:-:S03]  /*0f10*/  IADD3 R6, P0, PT, R12, R17, RZ ;  /* 0x000000110c067210 */ /* 0x000fc60007f1e0ff */
[----:B------:R-:W-:Y:S01]  /*0f20*/  IMAD.X R13, R15, 0x1, R9, P1 ;  /* 0x000000010f0d7824 */ /* 0x000fe200008e0609 */
[----:B------:R-:W-:Y:S01]  /*0f30*/  IADD3 R14, P1, PT, R6, R17, RZ ;  /* 0x00000011060e7210 */ /* 0x000fe20007f3e0ff */
[----:B------:R-:W2:Y:S02]  /*0f40*/  LDG.E.CONSTANT R9, desc[UR14][R8.64] ;  /* 0x0000000e08097981 */ /* 0x000ea4000c1e9900 */
[--C-:B------:R-:W-:Y:S02]  /*0f50*/  IMAD.X R7, R13, 0x1, R15.reuse, P0 ;  /* 0x000000010d077824 */ /* 0x100fe400000e060f */
[----:B------:R-:W2:Y:S02]  /*0f60*/  LDG.E.CONSTANT R12, desc[UR14][R12.64] ;  /* 0x0000000e0c0c7981 */ /* 0x000ea4000c1e9900 */
[----:B------:R-:W-:Y:S02]  /*0f70*/  IMAD.X R15, R7, 0x1, R15, P1 ;  /* 0x00000001070f7824 */ /* 0x000fe400008e060f */
[----:B------:R-:W3:Y:S04]  /*0f80*/  LDG.E.CONSTANT R7, desc[UR14][R6.64] ;  /* 0x0000000e06077981 */ /* 0x000ee8000c1e9900 */
[----:B------:R-:W3:Y:S01]  /*0f90*/  LDG.E.CONSTANT R14, desc[UR14][R14.64] ;  /* 0x0000000e0e0e7981 */ /* 0x000ee2000c1e9900 */
[----:B------:R-:W-:-:S04]  /*0fa0*/  UIADD3 UR6, UP1, UPT, UR6, 0x4, URZ ;  /* 0x0000000406067890 */ /* 0x000fc8000ff3e0ff */
[----:B------:R-:W-:Y:S01]  /*0fb0*/  UIADD3.X UR7, UPT, UPT, URZ, UR7, URZ, UP1, !UPT ;  /* 0x00000007ff077290 */ /* 0x000fe20008ffe4ff */
[----:B--2---:R-:W-:-:S04]  /*0fc0*/  FMNMX3 R0, R0, R9, R12, PT ;  /* 0x0000000900007276 */ /* 0x004fc8000380000c */
[----:B---3--:R-:W-:-:S07]  /*0fd0*/  FMNMX3 R0, R0, R7, R14, PT ;  /* 0x0000000700007276 */ /* 0x008fce000380000e */
.L_x_7:
[----:B------:R-:W-:Y:S05]  /*0fe0*/  BRA.U !UP0, `(.L_x_3) ;  /* 0x0000000d085c7547 */ /* 0x000fea000b800000 */
.L_x_8:
[----:B------:R-:W-:Y:S02]  /*0ff0*/  IMAD.U32 R6, RZ, RZ, UR6 ;  /* 0x00000006ff067e24 */ /* 0x000fe4000f8e00ff */
[----:B------:R-:W-:Y:S02]  /*1000*/  IMAD.U32 R7, RZ, RZ, UR7 ;  /* 0x00000007ff077e24 */ /* 0x000fe4000f8e00ff */
[----:B------:R-:W-:Y:S02]  /*1010*/  IMAD R9, R21, UR10, RZ ;  /* 0x0000000a15097c24 */ /* 0x000fe4000f8e02ff */
[----:B------:R-:W-:-:S04]  /*1020*/  IMAD.WIDE.U32 R6, R20, UR10, R6 ;  /* 0x0000000a14067c25 */ /* 0x000fc8000f8e0006 */
[----:B------:R-:W-:-:S04]  /*1030*/  IMAD R9, R20, UR11, R9 ;  /* 0x0000000b14097c24 */ /* 0x000fc8000f8e0209 */
[----:B------:R-:W-:Y:S02]  /*1040*/  IMAD.IADD R7, R9, 0x1, R7 ;  /* 0x0000000109077824 */ /* 0x000fe400078e0207 */
[----:B------:R-:W-:-:S04]  /*1050*/  IMAD.WIDE.U32 R8, R6, R10, R4 ;  /* 0x0000000a06087225 */ /* 0x000fc800078e0004 */
[----:B------:R-:W-:-:S04]  /*1060*/  IMAD R7, R7, R10, RZ ;  /* 0x0000000a07077224 */ /* 0x000fc800078e02ff */
[----:B------:R-:W-:Y:S01]  /*1070*/  IMAD R7, R6, R11, R7 ;  /* 0x0000000b06077224 */ /* 0x000fe200078e0207 */
[----:B0-----:R-:W-:-:S03]  /*1080*/  LEA R6, P0, R8, UR12, 0x2 ;  /* 0x0000000c08067c11 */ /* 0x001fc6000f8010ff */
[----:B------:R-:W-:-:S05]  /*1090*/  IMAD.IADD R7, R9, 0x1, R7 ;  /* 0x0000000109077824 */ /* 0x000fca00078e0207 */
[----:B------:R-:W-:-:S06]  /*10a0*/  LEA.HI.X R7, R8, UR13, R7, 0x2, P0 ;  /* 0x0000000d08077c11 */ /* 0x000fcc00080f1407 */
[----:B------:R-:W2:Y:S01]  /*10b0*/  LDG.E.CONSTANT R7, desc[UR14][R6.64] ;  /* 0x0000000e06077981 */ /* 0x000ea2000c1e9900 */
[----:B------:R-:W-:Y:S02]  /*10c0*/  UIADD3 UR5, UP0, UPT, UR5, -0x1, URZ ;  /* 0xffffffff05057890 */ /* 0x000fe4000ff1e0ff */
[----:B------:R-:W-:Y:S02]  /*10d0*/  UIADD3 UR6, UP1, UPT, UR6, 0x1, URZ ;  /* 0x0000000106067890 */ /* 0x000fe4000ff3e0ff */
[----:B------:R-:W-:Y:S02]  /*10e0*/  UIADD3.X UR4, UPT, UPT, UR4, -0x1, URZ, UP0, !UPT ;  /* 0xffffffff04047890 */ /* 0x000fe400087fe4ff */
[----:B------:R-:W-:Y:S02]  /*10f0*/  UISETP.NE.U32.AND UP0, UPT, UR5, URZ, UPT ;  /* 0x000000ff0500728c */ /* 0x000fe4000bf05070 */
[----:B------:R-:W-:Y:S02]  /*1100*/  UIADD3.X UR7, UPT, UPT, URZ, UR7, URZ, UP1, !UPT ;  /* 0x00000007ff077290 */ /* 0x000fe40008ffe4ff */
[----:B------:R-:W-:Y:S01]  /*1110*/  UISETP.NE.AND.EX UP0, UPT, UR4, URZ, UPT, UP0 ;  /* 0x000000ff0400728c */ /* 0x000fe2000bf05300 */
[----:B--2---:R-:W-:-:S08]  /*1120*/  FMNMX R0, R7, R0, PT ;  /* 0x0000000007007209 */ /* 0x004fd00003800000 */
[----:B------:R-:W-:Y:S05]  /*1130*/  BRA.U UP0, `(.L_x_8) ;  /* 0xfffffffd00ac7547 */ /* 0x000fea000b83ffff */
[----:B------:R-:W-:Y:S05]  /*1140*/  BRA `(.L_x_3) ;  /* 0x0000000c00047947 */ /* 0x000fea0003800000 */
.L_x_2:
[----:B------:R-:W0:Y:S01]  /*1150*/  LDCU.64 UR8, c[0x0][0x398] ;  /* 0x00007300ff0877ac */ /* 0x000e220008000a00 */
[----:B------:R-:W-:Y:S01]  /*1160*/  CS2R R22, SRZ ;  /* 0x0000000000167805 */ /* 0x000fe2000001ff00 */
[----:B------:R-:W-:Y:S01]  /*1170*/  IMAD.MOV.U32 R0, RZ, RZ, 0x7f7fffff ;  /* 0x7f7fffffff007424 */ /* 0x000fe200078e00ff */
[----:B0-----:R-:W-:-:S04]  /*1180*/  UISETP.GE.U32.AND UP0, UPT, UR8, 0x4, UPT ;  /* 0x000000040800788c */ /* 0x001fc8000bf06070 */
[----:B------:R-:W-:-:S09]  /*1190*/  UISETP.GE.U32.AND.EX UP0, UPT, UR9, URZ, UPT, UP0 ;  /* 0x000000ff0900728c */ /* 0x000fd2000bf06100 */
[----:B------:R-:W-:Y:S05]  /*11a0*/  BRA.U !UP0, `(.L_x_9) ;  /* 0x0000000508087547 */ /* 0x000fea000b800000 */
[----:B------:R-:W-:Y:S01]  /*11b0*/  UIADD3 UR4, UP0, UPT, UR8, -0x4, URZ ;  /* 0xfffffffc08047890 */ /* 0x000fe2000ff1e0ff */
[----:B------:R-:W-:Y:S01]  /*11c0*/  IMAD.MOV.U32 R0, RZ, RZ, 0x7f7fffff ;  /* 0x7f7fffffff007424 */ /* 0x000fe200078e00ff */
[----:B------:R-:W-:Y:S01]  /*11d0*/  CS2R R22, SRZ ;  /* 0x0000000000167805 */ /* 0x000fe2000001ff00 */
[----:B------:R-:W0:Y:S01]  /*11e0*/  LDCU.64 UR12, c[0x0][0x380] ;  /* 0x00007000ff0c77ac */ /* 0x000e220008000a00 */
[----:B------:R-:W-:Y:S02]  /*11f0*/  UIADD3.X UR6, UPT, UPT, UR9, -0x1, URZ, UP0, !UPT ;  /* 0xffffffff09067890 */ /* 0x000fe400087fe4ff */
[----:B------:R-:W-:Y:S02]  /*1200*/  UISETP.GE.U32.AND UP1, UPT, UR4, 0xc, UPT ;  /* 0x0000000c0400788c */ /* 0x000fe4000bf26070 */
[----:B------:R-:W-:Y:S02]  /*1210*/  USHF.R.U64 UR5, UR4, 0x2, UR6 ;  /* 0x0000000204057899 */ /* 0x000fe40008001206 */
[----:B------:R-:W-:-:S02]  /*1220*/  UISETP.GE.U32.AND.EX UP1, UPT, UR6, URZ, UPT, UP1 ;  /* 0x000000ff0600728c */ /* 0x000fc4000bf26110 */
[----:B------:R-:W-:Y:S01]  /*1230*/  UIADD3 UR5, UP2, UPT, UR5, 0x1, URZ ;  /* 0x0000000105057890 */ /* 0x000fe2000ff5e0ff */
[----:B------:R-:W-:-:S03]  /*1240*/  UMOV UR4, URZ ;  /* 0x000000ff00047c82 */ /* 0x000fc60008000000 */
[----:B------:R-:W-:Y:S02]  /*1250*/  ULOP3.LUT UR7, UR5, 0x3, URZ, 0xc0, !UPT ;  /* 0x0000000305077892 */ /* 0x000fe4000f8ec0ff */
[----:B------:R-:W-:Y:S02]  /*1260*/  ULEA.HI.X UR6, UR6, URZ, URZ, 0x1e, UP2 ;  /* 0x000000ff06067291 */ /* 0x000fe400090ff4ff */
[----:B------:R-:W-:-:S04]  /*1270*/  UISETP.NE.U32.AND UP0, UPT, UR7, URZ, UPT ;  /* 0x000000ff0700728c */ /* 0x000fc8000bf05070 */
[----:B------:R-:W-:Y:S01]  /*1280*/  UISETP.NE.AND.EX UP0, UPT, UR4, URZ, UPT, UP0 ;  /* 0x000000ff0400728c */ /* 0x000fe2000bf05300 */
[----:B0-----:R-:W-:Y:S10]  /*1290*/  BRA.U !UP1, `(.L_x_10) ;  /* 0x0000000109847547 */ /* 0x001ff4000b800000 */
[----:B------:R-:W-:Y:S01]  /*12a0*/  IMAD.MOV.U32 R0, RZ, RZ, 0x7f7fffff ;  /* 0x7f7fffffff007424 */ /* 0x000fe200078e00ff */
[----:B------:R-:W-:Y:S01]  /*12b0*/  CS2R R22, SRZ ;  /* 0x0000000000167805 */ /* 0x000fe2000001ff00 */
[----:B------:R-:W0:Y:S01]  /*12c0*/  LDCU.64 UR10, c[0x0][0x380] ;  /* 0x00007000ff0a77ac */ /* 0x000e220008000a00 */
[----:B------:R-:W1:Y:S01]  /*12d0*/  LDCU.64 UR8, c[0x0][0x398] ;  /* 0x00007300ff0877ac */ /* 0x000e620008000a00 */
[----:B------:R-:W-:Y:S02]  /*12e0*/  ULOP3.LUT UR5, UR5, 0xfffffffc, URZ, 0xc0, !UPT ;  /* 0xfffffffc05057892 */ /* 0x000fe4000f8ec0ff */
[----:B------:R-:W-:-:S12]  /*12f0*/  ULOP3.LUT UR6, UR6, 0x7fffffff, URZ, 0xc0, !UPT ;  /* 0x7fffffff06067892 */ /* 0x000fd8000f8ec0ff */
.L_x_11:
[----:B-1----:R-:W-:Y:S02]  /*1300*/  IMAD R7, R21, UR8, RZ ;  /* 0x0000000815077c24 */ /* 0x002fe4000f8e02ff */
[----:B------:R-:W-:-:S04]  /*1310*/  IMAD.WIDE.U32 R4, R20, UR8, R22 ;  /* 0x0000000814047c25 */ /* 0x000fc8000f8e0016 */
[----:B------:R-:W-:Y:S01]  /*1320*/  IMAD R7, R20, UR9, R7 ;  /* 0x0000000914077c24 */ /* 0x000fe2000f8e0207 */
[----:B0-----:R-:W-:-:S03]  /*1330*/  LEA R24, P0, R4, UR10, 0x2 ;  /* 0x0000000a04187c11 */ /* 0x001fc6000f8010ff */
[----:B------:R-:W-:-:S05]  /*1340*/  IMAD.IADD R5, R7, 0x1, R5 ;  /* 0x0000000107057824 */ /* 0x000fca00078e0205 */
[----:B------:R-:W-:-:S05]  /*1350*/  LEA.HI.X R25, R4, UR11, R5, 0x2, P0 ;  /* 0x0000000b04197c11 */ /* 0x000fca00080f1405 */
[----:B------:R-:W2:Y:S04]  /*1360*/  LDG.E.128.CONSTANT R4, desc[UR14][R24.64] ;  /* 0x0000000e18047981 */ /* 0x000ea8000c1e9d00 */
[----:B------:R-:W3:Y:S04]  /*1370*/  LDG.E.128.CONSTANT R8, desc[UR14][R24.64+0x10] ;  /* 0x0000100e18087981 */ /* 0x000ee8000c1e9d00 */
[----:B------:R-:W4:Y:S04]  /*1380*/  LDG.E.128.CONSTANT R12, desc[UR14][R24.64+0x20] ;  /* 0x0000200e180c7981 */ /* 0x000f28000c1e9d00 */
[----:B------:R-:W5:Y:S01]  /*1390*/  LDG.E.128.CONSTANT R16, desc[UR14][R24.64+0x30] ;  /* 0x0000300e18107981 */ /* 0x000f62000c1e9d00 */
[----:B------:R-:W-:Y:S01]  /*13a0*/  UIADD3 UR5, UP1, UPT, UR5, -0x4, URZ ;  /* 0xfffffffc05057890 */ /* 0x000fe2000ff3e0ff */
[----:B------:R-:W-:-:S03]  /*13b0*/  IADD3 R22, P0, PT, R22, 0x10, RZ ;  /* 0x0000001016167810 */ /* 0x000fc60007f1e0ff */
[----:B------:R-:W-:Y:S02]  /*13c0*/  UIADD3.X UR6, UPT, UPT, UR6, -0x1, URZ, UP1, !UPT ;  /* 0xffffffff06067890 */ /* 0x000fe40008ffe4ff */
[----:B------:R-:W-:Y:S01]  /*13d0*/  UISETP.NE.U32.AND UP1, UPT, UR5, URZ, UPT ;  /* 0x000000ff0500728c */ /* 0x000fe2000bf25070 */
[----:B------:R-:W-:-:S03]  /*13e0*/  IMAD.X R23, RZ, RZ, R23, P0 ;  /* 0x000000ffff177224 */ /* 0x000fc600000e0617 */
[----:B------:R-:W-:Y:S01]  /*13f0*/  UISETP.NE.AND.EX UP1, UPT, UR6, URZ, UPT, UP1 ;  /* 0x000000ff0600728c */ /* 0x000fe2000bf25310 */
[----:B--2---:R-:W-:Y:S02]  /*1400*/  FMNMX R6, R6, R7, PT ;  /* 0x0000000706067209 */ /* 0x004fe40003800000 */
[----:B---3--:R-:W-:Y:S02]  /*1410*/  FMNMX R10, R10, R11, PT ;  /* 0x0000000b0a0a7209 */ /* 0x008fe40003800000 */
[----:B------:R-:W-:Y:S02]  /*1420*/  FMNMX3 R5, R4, R5, R6, PT ;  /* 0x0000000504057276 */ /* 0x000fe40003800006 */
[----:B------:R-:W-:Y:S02]  /*1430*/  FMNMX3 R8, R8, R9, R10, PT ;  /* 0x0000000908087276 */ /* 0x000fe4000380000a */
[----:B----4-:R-:W-:Y:S02]  /*1440*/  FMNMX R14, R14, R15, PT ;  /* 0x0000000f0e0e7209 */ /* 0x010fe40003800000 */
[----:B-----5:R-:W-:-:S02]  /*1450*/  FMNMX R18, R18, R19, PT ;  /* 0x0000001312127209 */ /* 0x020fc40003800000 */
[----:B------:R-:W-:Y:S02]  /*1460*/  FMNMX3 R0, R0, R5, R8, PT ;  /* 0x0000000500007276 */ /* 0x000fe40003800008 */
[----:B------:R-:W-:Y:S02]  /*1470*/  FMNMX3 R13, R12, R13, R14, PT ;  /* 0x0000000d0c0d7276 */ /* 0x000fe4000380000e */
[----:B------:R-:W-:-:S04]  /*1480*/  FMNMX3 R16, R16, R17, R18, PT ;  /* 0x0000001110107276 */ /* 0x000fc80003800012 */
[----:B------:R-:W-:Y:S01]  /*1490*/  FMNMX3 R0, R0, R13, R16, PT ;  /* 0x0000000d00007276 */ /* 0x000fe20003800010 */
[----:B------:R-:W-:Y:S06]  /*14a0*/  BRA.U UP1, `(.L_x_11) ;  /* 0xfffffffd01947547 */ /* 0x000fec000b83ffff */
.L_x_10:
[----:B------:R-:W-:Y:S05]  /*14b0*/  BRA.U !UP0, `(.L_x_9) ;  /* 0x0000000108447547 */ /* 0x000fea000b800000 */
.L_x_12:
[----:B------:R-:W-:Y:S02]  /*14c0*/  IMAD R7, R21, UR8, RZ ;  /* 0x0000000815077c24 */ /* 0x000fe4000f8e02ff */
[----:B------:R-:W-:-:S04]  /*14d0*/  IMAD.WIDE.U32 R4, R20, UR8, R22 ;  /* 0x0000000814047c25 */ /* 0x000fc8000f8e0016 */
[----:B------:R-:W-:Y:S01]  /*14e0*/  IMAD R7, R20, UR9, R7 ;  /* 0x0000000914077c24 */ /* 0x000fe2000f8e0207 */
[----:B------:R-:W-:-:S03]  /*14f0*/  LEA R6, P0, R4, UR12, 0x2 ;  /* 0x0000000c04067c11 */ /* 0x000fc6000f8010ff */
[----:B------:R-:W-:-:S05]  /*1500*/  IMAD.IADD R7, R7, 0x1, R5 ;  /* 0x0000000107077824 */ /* 0x000fca00078e0205 */
[----:B------:R-:W-:-:S06]  /*1510*/  LEA.HI.X R7, R4, UR13, R7, 0x2, P0 ;  /* 0x0000000d04077c11 */ /* 0x000fcc00080f1407 */
[----:B------:R-:W2:Y:S01]  /*1520*/  LDG.E.128.CONSTANT R4, desc[UR14][R6.64] ;  /* 0x0000000e06047981 */ /* 0x000ea2000c1e9d00 */
[----:B------:R-:W-:Y:S01]  /*1530*/  UIADD3 UR7, UP0, UPT, UR7, -0x1, URZ ;  /* 0xffffffff07077890 */ /* 0x000fe2000ff1e0ff */
[----:B------:R-:W-:-:S03]  /*1540*/  IADD3 R22, P0, PT, R22, 0x4, RZ ;  /* 0x0000000416167810 */ /* 0x000fc60007f1e0ff */
[----:B------:R-:W-:Y:S02]  /*1550*/  UIADD3.X UR4, UPT, UPT, UR4, -0x1, URZ, UP0, !UPT ;  /* 0xffffffff04047890 */ /* 0x000fe400087fe4ff */
[----:B------:R-:W-:Y:S01]  /*1560*/  UISETP.NE.U32.AND UP0, UPT, UR7, URZ, UPT ;  /* 0x000000ff0700728c */ /* 0x000fe2000bf05070 */
[----:B------:R-:W-:-:S03]  /*1570*/  IMAD.X R23, RZ, RZ, R23, P0 ;  /* 0x000000ffff177224 */ /* 0x000fc600000e0617 */
[----:B------:R-:W-:Y:S01]  /*1580*/  UISETP.NE.AND.EX UP0, UPT, UR4, URZ, UPT, UP0 ;  /* 0x000000ff0400728c */ /* 0x000fe2000bf05300 */
[----:B--2---:R-:W-:-:S04]  /*1590*/  FMNMX R8, R6, R7, PT ;  /* 0x0000000706087209 */ /* 0x004fc80003800000 */
[----:B------:R-:W-:-:S04]  /*15a0*/  FMNMX3 R5, R4, R5, R8, PT ;  /* 0x0000000504057276 */ /* 0x000fc80003800008 */
[----:B------:R-:W-:Y:S01]  /*15b0*/  FMNMX R0, R5, R0, PT ;  /* 0x0000000005007209 */ /* 0x000fe20003800000 */
[----:B------:R-:W-:Y:S06]  /*15c0*/  BRA.U UP0, `(.L_x_12) ;  /* 0xfffffffd00bc7547 */ /* 0x000fec000b83ffff */
.L_x_9:
[----:B------:R-:W-:-:S04]  /*15d0*/  ISETP.GE.U32.AND P0, PT, R22, UR8, PT ;  /* 0x0000000816007c0c */ /* 0x000fc8000bf06070 */
[----:B------:R-:W-:-:S13]  /*15e0*/  ISETP.GE.U32.AND.EX P0, PT, R23, UR9, PT, P0 ;  /* 0x0000000917007c0c */ /* 0x000fda000bf06100 */
[----:B------:R-:W-:Y:S05]  /*15f0*/  @P0 BRA `(.L_x_3) ;  /* 0x0000000400d80947 */ /* 0x000fea0003800000 */
[C---:B------:R-:W-:Y:S02]  /*1600*/  IADD3 R4, P1, PT, R22.reuse, -UR8, RZ ;  /* 0x8000000816047c10 */ /* 0x040fe4000ff3e0ff */
[----:B------:R-:W-:Y:S02]  /*1610*/  IADD3 R6, P2, PT, -R22, UR8, RZ ;  /* 0x0000000816067c10 */ /* 0x000fe4000ff5e1ff */
[----:B------:R-:W-:Y:S02]  /*1620*/  ISETP.GT.U32.AND P0, PT, R4, -0x10, PT ;  /* 0xfffffff00400780c */ /* 0x000fe40003f04070 */
[----:B------:R-:W-:Y:S02]  /*1630*/  IADD3.X R4, PT, PT, R23, ~UR9, RZ, P1, !PT ;  /* 0x8000000917047c10 */ /* 0x000fe40008ffe4ff */
[----:B------:R-:W-:Y:S02]  /*1640*/  LOP3.LUT R26, R6, 0xf, RZ, 0xc0, !PT ;  /* 0x0000000f061a7812 */ /* 0x000fe400078ec0ff */
[----:B------:R-:W-:-:S02]  /*1650*/  ISETP.GT.U32.AND.EX P0, PT, R4, -0x1, PT, P0 ;  /* 0xffffffff0400780c */ /* 0x000fc40003f04100 */
[----:B------:R-:W-:Y:S02]  /*1660*/  ISETP.NE.U32.AND P1, PT, R26, RZ, PT ;  /* 0x000000ff1a00720c */ /* 0x000fe40003f25070 */
[----:B------:R-:W-:Y:S02]  /*1670*/  IADD3.X R7, PT, PT, ~R23, UR9, RZ, P2, !PT ;  /* 0x0000000917077c10 */ /* 0x000fe400097fe5ff */
[----:B------:R-:W-:-:S07]  /*1680*/  ISETP.NE.AND.EX P1, PT, RZ, RZ, PT, P1 ;  /* 0x000000ffff00720c */ /* 0x000fce0003f25310 */
[----:B------:R-:W-:Y:S06]  /*1690*/  @P0 BRA `(.L_x_13) ;  /* 0x0000000000a00947 */ /* 0x000fec0003800000 */
[----:B------:R-:W-:Y:S01]  /*16a0*/  LOP3.LUT R8, R6, 0xfffffff0, RZ, 0xc0, !PT ;  /* 0xfffffff006087812 */ /* 0x000fe200078ec0ff */
[----:B------:R-:W0:Y:S01]  /*16b0*/  LDCU.64 UR4, c[0x0][0x380] ;  /* 0x00007000ff0477ac */ /* 0x000e220008000a00 */
[----:B------:R-:W1:Y:S05]  /*16c0*/  LDCU.64 UR8, c[0x0][0x398] ;  /* 0x00007300ff0877ac */ /* 0x000e6a0008000a00 */
.L_x_14:
[----:B-1----:R-:W-:Y:S02]  /*16d0*/  IMAD R5, R21, UR8, RZ ;  /* 0x0000000815057c24 */ /* 0x002fe4000f8e02ff */
[----:B------:R-:W-:-:S04]  /*16e0*/  IMAD.WIDE.U32 R10, R20, UR8, R22 ;  /* 0x00000008140a7c25 */ /* 0x000fc8000f8e0016 */
[----:B------:R-:W-:Y:S01]  /*16f0*/  IMAD R5, R20, UR9, R5 ;  /* 0x0000000914057c24 */ /* 0x000fe2000f8e0205 */
[----:B0-----:R-:W-:-:S03]  /*1700*/  LEA R4, P0, R10, UR4, 0x2 ;  /* 0x000000040a047c11 */ /* 0x001fc6000f8010ff */
[----:B------:R-:W-:-:S05]  /*1710*/  IMAD.IADD R5, R5, 0x1, R11 ;  /* 0x0000000105057824 */ /* 0x000fca00078e020b */
[----:B------:R-:W-:-:S05]  /*1720*/  LEA.HI.X R5, R10, UR5, R5, 0x2, P0 ;  /* 0x000000050a057c11 */ /* 0x000fca00080f1405 */
[----:B------:R-:W2:Y:S04]  /*1730*/  LDG.E.CONSTANT R19, desc[UR14][R4.64] ;  /* 0x0000000e04137981 */ /* 0x000ea8000c1e9900 */
[----:B------:R-:W2:Y:S04]  /*1740*/  LDG.E.CONSTANT R24, desc[UR14][R4.64+0x4] ;  /* 0x0000040e04187981 */ /* 0x000ea8000c1e9900 */
[----:B------:R-:W3:Y:S04]  /*1750*/  LDG.E.CONSTANT R10, desc[UR14][R4.64+0x8] ;  /* 0x0000080e040a7981 */ /* 0x000ee8000c1e9900 */
[----:B------:R-:W3:Y:S04]  /*1760*/  LDG.E.CONSTANT R11, desc[UR14][R4.64+0xc] ;  /* 0x00000c0e040b7981 */ /* 0x000ee8000c1e9900 */
[----:B------:R-:W4:Y:S04]  /*1770*/  LDG.E.CONSTANT R18, desc[UR14][R4.64+0x10] ;  /* 0x0000100e04127981 */ /* 0x000f28000c1e9900 */
[----:B------:R-:W4:Y:S04]  /*1780*/  LDG.E.CONSTANT R17, desc[UR14][R4.64+0x14] ;  /* 0x0000140e04117981 */ /* 0x000f28000c1e9900 */
[----:B------:R-:W5:Y:S04]  /*1790*/  LDG.E.CONSTANT R16, desc[UR14][R4.64+0x18] ;  /* 0x0000180e04107981 */ /* 0x000f68000c1e9900 */
[----:B------:R-:W5:Y:S04]  /*17a0*/  LDG.E.CONSTANT R15, desc[UR14][R4.64+0x1c] ;  /* 0x00001c0e040f7981 */ /* 0x000f68000c1e9900 */
[----:B------:R-:W5:Y:S04]  /*17b0*/  LDG.E.CONSTANT R14, desc[UR14][R4.64+0x20] ;  /* 0x0000200e040e7981 */ /* 0x000f68000c1e9900 */
[----:B------:R-:W5:Y:S04]  /*17c0*/  LDG.E.CONSTANT R9, desc[UR14][R4.64+0x24] ;  /* 0x0000240e04097981 */ /* 0x000f68000c1e9900 */
[----:B------:R-:W5:Y:S04]  /*17d0*/  LDG.E.CONSTANT R13, desc[UR14][R4.64+0x28] ;  /* 0x0000280e040d7981 */ /* 0x000f68000c1e9900 */
[----:B------:R-:W5:Y:S04]  /*17e0*/  LDG.E.CONSTANT R12, desc[UR14][R4.64+0x2c] ;  /* 0x00002c0e040c7981 */ /* 0x000f68000c1e9900 */
[----:B------:R-:W5:Y:S01]  /*17f0*/  LDG.E.CONSTANT R25, desc[UR14][R4.64+0x30] ;  /* 0x0000300e04197981 */ /* 0x000f62000c1e9900 */
[----:B--2---:R-:W-:-:S03]  /*1800*/  FMNMX3 R27, R0, R19, R24, PT ;  /* 0x00000013001b7276 */ /* 0x004fc60003800018 */
[----:B------:R-:W2:Y:S04]  /*1810*/  LDG.E.CONSTANT R0, desc[UR14][R4.64+0x34] ;  /* 0x0000340e04007981 */ /* 0x000ea8000c1e9900 */
[----:B------:R-:W2:Y:S04]  /*1820*/  LDG.E.CONSTANT R19, desc[UR14][R4.64+0x38] ;  /* 0x0000380e04137981 */ /* 0x000ea8000c1e9900 */
[----:B------:R-:W2:Y:S01]  /*1830*/  LDG.E.CONSTANT R24, desc[UR14][R4.64+0x3c] ;  /* 0x00003c0e04187981 */ /* 0x000ea2000c1e9900 */
[----:B---3--:R-:W-:Y:S02]  /*1840*/  FMNMX3 R10, R27, R10, R11, PT ;  /* 0x0000000a1b0a7276 */ /* 0x008fe4000380000b */
[----:B------:R-:W-:-:S02]  /*1850*/  IADD3 R8, P0, PT, R8, -0x10, RZ ;  /* 0xfffffff008087810 */ /* 0x000fc40007f1e0ff */
[----:B----4-:R-:W-:Y:S02]  /*1860*/  FMNMX3 R10, R10, R18, R17, PT ;  /* 0x000000120a0a7276 */ /* 0x010fe40003800011 */
[----:B------:R-:W-:Y:S02]  /*1870*/  IADD3.X R7, PT, PT, R7, -0x1, RZ, P0, !PT ;  /* 0xffffffff07077810 */ /* 0x000fe400007fe4ff */
[----:B------:R-:W-:Y:S02]  /*1880*/  ISETP.NE.U32.AND P0, PT, R8, RZ, PT ;  /* 0x000000ff0800720c */ /* 0x000fe40003f05070 */
[----:B-----5:R-:W-:Y:S02]  /*1890*/  FMNMX3 R10, R10, R16, R15, PT ;  /* 0x000000100a0a7276 */ /* 0x020fe4000380000f */
[----:B------:R-:W-:Y:S02]  /*18a0*/  ISETP.NE.AND.EX P0, PT, R7, RZ, PT, P0 ;  /* 0x000000ff0700720c */ /* 0x000fe40003f05300 */
[----:B------:R-:W-:-:S02]  /*18b0*/  FMNMX3 R9, R10, R14, R9, PT ;  /* 0x0000000e0a097276 */ /* 0x000fc40003800009 */
[----:B------:R-:W-:Y:S02]  /*18c0*/  IADD3 R22, P2, PT, R22, 0x10, RZ ;  /* 0x0000001016167810 */ /* 0x000fe40007f5e0ff */
[----:B------:R-:W-:-:S03]  /*18d0*/  FMNMX3 R9, R9, R13, R12, PT ;  /* 0x0000000d09097276 */ /* 0x000fc6000380000c */
[----:B------:R-:W-:Y:S01]  /*18e0*/  IMAD.X R23, RZ, RZ, R23, P2 ;  /* 0x000000ffff177224 */ /* 0x000fe200010e0617 */
[----:B--2---:R-:W-:-:S04]  /*18f0*/  FMNMX3 R0, R9, R25, R0, PT ;  /* 0x0000001909007276 */ /* 0x004fc80003800000 */
[----:B------:R-:W-:Y:S01]  /*1900*/  FMNMX3 R0, R0, R19, R24, PT ;  /* 0x0000001300007276 */ /* 0x000fe20003800018 */
[----:B------:R-:W-:Y:S06]  /*1910*/  @P0 BRA `(.L_x_14) ;  /* 0xfffffffc006c0947 */ /* 0x000fec000383ffff */
.L_x_13:
[----:B------:R-:W-:Y:S05]  /*1920*/  @!P1 BRA `(.L_x_3) ;  /* 0x00000004000c9947 */ /* 0x000fea0003800000 */
[----:B------:R-:W-:Y:S02]  /*1930*/  ISETP.GE.U32.AND P1, PT, R26, 0x8, PT ;  /* 0x000000081a00780c */ /* 0x000fe40003f26070 */
[----:B------:R-:W-:Y:S02]  /*1940*/  LOP3.LUT R15, R6, 0x7, RZ, 0xc0, !PT ;  /* 0x00000007060f7812 */ /* 0x000fe400078ec0ff */
[----:B------:R-:W-:Y:S02]  /*1950*/  ISETP.GE.U32.AND.EX P1, PT, RZ, RZ, PT, P1 ;  /* 0x000000ffff00720c */ /* 0x000fe40003f26110 */
[----:B------:R-:W-:-:S04]  /*1960*/  ISETP.NE.U32.AND P0, PT, R15, RZ, PT ;  /* 0x000000ff0f00720c */ /* 0x000fc80003f05070 */
[----:B------:R-:W-:-:S07]  /*1970*/  ISETP.NE.AND.EX P0, PT, RZ, RZ, PT, P0 ;  /* 0x000000ffff00720c */ /* 0x000fce0003f05300 */
[----:B------:R-:W-:Y:S06]  /*1980*/  @!P1 BRA `(.L_x_15) ;  /* 0x0000000000549947 */ /* 0x000fec0003800000 */
[----:B------:R-:W0:Y:S01]  /*1990*/  LDCU.64 UR4, c[0x0][0x380] ;  /* 0x00007000ff0477ac */ /* 0x000e220008000a00 */
[----:B------:R-:W-:Y:S02]  /*19a0*/  IMAD R5, R21, UR8, RZ ;  /* 0x0000000815057c24 */ /* 0x000fe4000f8e02ff */
[----:B------:R-:W-:-:S04]  /*19b0*/  IMAD.WIDE.U32 R8, R20, UR8, R22 ;  /* 0x0000000814087c25 */ /* 0x000fc8000f8e0016 */
[----:B------:R-:W-:-:S04]  /*19c0*/  IMAD R5, R20, UR9, R5 ;  /* 0x0000000914057c24 */ /* 0x000fc8000f8e0205 */
[----:B------:R-:W-:Y:S01]  /*19d0*/  IMAD.IADD R5, R5, 0x1, R9 ;  /* 0x0000000105057824 */ /* 0x000fe200078e0209 */
[----:B0-----:R-:W-:-:S04]  /*19e0*/  LEA R4, P1, R8, UR4, 0x2 ;  /* 0x0000000408047c11 */ /* 0x001fc8000f8210ff */
        /* <DEDUP_REMOVED lines=8> */
[----:B------:R-:W5:Y:S01]  /*1a70*/  LDG.E.CONSTANT R13, desc[UR14][R4.64+0x1c] ;  /* 0x00001c0e040d7981 */ /* 0x000f62000c1e9900 */
[----:B------:R-:W-:-:S04]  /*1a80*/  IADD3 R22, P1, PT, R22, 0x8, RZ ;  /* 0x0000000816167810 */ /* 0x000fc80007f3e0ff */
[----:B------:R-:W-:Y:S02]  /*1a90*/  IADD3.X R23, PT, PT, RZ, R23, RZ, P1, !PT ;  /* 0x00000017ff177210 */ /* 0x000fe40000ffe4ff */
[----:B--2---:R-:W-:-:S04]  /*1aa0*/  FMNMX3 R7, R0, R7, R8, PT ;  /* 0x0000000700077276 */ /* 0x004fc80003800008 */
[----:B---3--:R-:W-:-:S04]  /*1ab0*/  FMNMX3 R7, R7, R10, R9, PT ;  /* 0x0000000a07077276 */ /* 0x008fc80003800009 */
[----:B----4-:R-:W-:-:S04]  /*1ac0*/  FMNMX3 R7, R7, R12, R11, PT ;  /* 0x0000000c07077276 */ /* 0x010fc8000380000b */
[----:B-----5:R-:W-:-:S07]  /*1ad0*/  FMNMX3 R0, R7, R14, R13, PT ;  /* 0x0000000e07007276 */ /* 0x020fce000380000d */
.L_x_15:
[----:B------:R-:W-:Y:S05]  /*1ae0*/  @!P0 BRA `(.L_x_3) ;  /* 0x00000000009c8947 */ /* 0x000fea0003800000 */
[----:B------:R-:W-:Y:S02]  /*1af0*/  ISETP.GE.U32.AND P0, PT, R15, 0x4, PT ;  /* 0x000000040f00780c */ /* 0x000fe40003f06070 */
[----:B------:R-:W-:Y:S01]  /*1b00*/  LOP3.LUT R10, R6, 0x3, RZ, 0xc0, !PT ;  /* 0x00000003060a7812 */ /* 0x000fe200078ec0ff */
[----:B------:R-:W-:Y:S01]  /*1b10*/  IMAD.MOV.U32 R11, RZ, RZ, RZ ;  /* 0x000000ffff0b7224 */ /* 0x000fe200078e00ff */
[----:B------:R-:W-:Y:S01]  /*1b20*/  ISETP.GE.U32.AND.EX P0, PT, RZ, RZ, PT, P0 ;  /* 0x000000ffff00720c */ /* 0x000fe20003f06100 */
[----:B------:R-:W1:-:S12]  /*1b30*/  LDCU.64 UR6, c[0x0][0x398] ;  /* 0x00007300ff0677ac */ /* 0x000e580008000a00 */
[----:B------:R-:W0:Y:S01]  /*1b40*/  @P0 LDC.64 R8, c[0x0][0x380] ;  /* 0x0000e000ff080b82 */ /* 0x000e220000000a00 */
[----:B------:R-:W-:Y:S02]  /*1b50*/  @P0 IMAD R7, R21, UR8, RZ ;  /* 0x0000000815070c24 */ /* 0x000fe4000f8e02ff */
[----:B------:R-:W-:-:S04]  /*1b60*/  @P0 IMAD.WIDE.U32 R4, R20, UR8, R22 ;  /* 0x0000000814040c25 */ /* 0x000fc8000f8e0016 */
[----:B------:R-:W-:Y:S01]  /*1b70*/  @P0 IMAD R7, R20, UR9, R7 ;  /* 0x0000000914070c24 */ /* 0x000fe2000f8e0207 */
[----:B------:R-:W-:Y:S01]  /*1b80*/  @P0 IADD3 R22, P2, PT, R22, 0x4, RZ ;  /* 0x0000000416160810 */ /* 0x000fe20007f5e0ff */
[----:B------:R-:W2:Y:S02]  /*1b90*/  LDCU.64 UR8, c[0x0][0x380] ;  /* 0x00007000ff0877ac */ /* 0x000ea40008000a00 */
[----:B------:R-:W-:Y:S01]  /*1ba0*/  @P0 IMAD.IADD R7, R7, 0x1, R5 ;  /* 0x0000000107070824 */ /* 0x000fe200078e0205 */
[----:B0-----:R-:W-:-:S04]  /*1bb0*/  @P0 LEA R8, P1, R4, R8, 0x2 ;  /* 0x0000000804080211 */ /* 0x001fc800078210ff */
[----:B------:R-:W-:-:S05]  /*1bc0*/  @P0 LEA.HI.X R9, R4, R9, R7, 0x2, P1 ;  /* 0x0000000904090211 */ /* 0x000fca00008f1407 */
[----:B------:R-:W3:Y:S04]  /*1bd0*/  @P0 LDG.E.CONSTANT R5, desc[UR14][R8.64] ;  /* 0x0000000e08050981 */ /* 0x000ee8000c1e9900 */
[----:B------:R-:W3:Y:S04]  /*1be0*/  @P0 LDG.E.CONSTANT R4, desc[UR14][R8.64+0x4] ;  /* 0x0000040e08040981 */ /* 0x000ee8000c1e9900 */
[----:B------:R-:W4:Y:S04]  /*1bf0*/  @P0 LDG.E.CONSTANT R7, desc[UR14][R8.64+0x8] ;  /* 0x0000080e08070981 */ /* 0x000f28000c1e9900 */
[----:B------:R-:W4:Y:S01]  /*1c00*/  @P0 LDG.E.CONSTANT R12, desc[UR14][R8.64+0xc] ;  /* 0x00000c0e080c0981 */ /* 0x000f22000c1e9900 */
[----:B------:R-:W-:Y:S01]  /*1c10*/  ISETP.NE.U32.AND P1, PT, R10, RZ, PT ;  /* 0x000000ff0a00720c */ /* 0x000fe20003f25070 */
[----:B------:R-:W-:-:S03]  /*1c20*/  @P0 IMAD.X R23, RZ, RZ, R23, P2 ;  /* 0x000000ffff170224 */ /* 0x000fc600010e0617 */
[----:B------:R-:W-:Y:S02]  /*1c30*/  ISETP.NE.AND.EX P1, PT, R11, RZ, PT, P1 ;  /* 0x000000ff0b00720c */ /* 0x000fe40003f25310 */
[----:B---3--:R-:W-:-:S04]  /*1c40*/  @P0 FMNMX3 R4, R0, R5, R4, PT ;  /* 0x0000000500040276 */ /* 0x008fc80003800004 */
[----:B----4-:R-:W-:-:S07]  /*1c50*/  @P0 FMNMX3 R0, R4, R7, R12, PT ;  /* 0x0000000704000276 */ /* 0x010fce000380000c */
[----:B-12---:R-:W-:Y:S05]  /*1c60*/  @!P1 BRA `(.L_x_3) ;  /* 0x00000000003c9947 */ /* 0x006fea0003800000 */
.L_x_16:
[----:B------:R-:W-:Y:S02]  /*1c70*/  IMAD R7, R21, UR6, RZ ;  /* 0x0000000615077c24 */ /* 0x000fe4000f8e02ff */
[----:B------:R-:W-:-:S04]  /*1c80*/  IMAD.WIDE.U32 R4, R20, UR6, R22 ;  /* 0x0000000614047c25 */ /* 0x000fc8000f8e0016 */
[----:B------:R-:W-:Y:S01]  /*1c90*/  IMAD R7, R20, UR7, R7 ;  /* 0x0000000714077c24 */ /* 0x000fe2000f8e0207 */
[----:B------:R-:W-:-:S03]  /*1ca0*/  LEA R6, P0, R4, UR8, 0x2 ;  /* 0x0000000804067c11 */ /* 0x000fc6000f8010ff */
[----:B------:R-:W-:-:S05]  /*1cb0*/  IMAD.IADD R7, R7, 0x1, R5 ;  /* 0x0000000107077824 */ /* 0x000fca00078e0205 */
[----:B------:R-:W-:-:S06]  /*1cc0*/  LEA.HI.X R7, R4, UR9, R7, 0x2, P0 ;  /* 0x0000000904077c11 */ /* 0x000fcc00080f1407 */
[----:B------:R-:W2:Y:S01]  /*1cd0*/  LDG.E.CONSTANT R7, desc[UR14][R6.64] ;  /* 0x0000000e06077981 */ /* 0x000ea2000c1e9900 */
[----:B------:R-:W-:Y:S02]  /*1ce0*/  IADD3 R10, P0, PT, R10, -0x1, RZ ;  /* 0xffffffff0a0a7810 */ /* 0x000fe40007f1e0ff */
[----:B------:R-:W-:Y:S02]  /*1cf0*/  IADD3 R22, P1, PT, R22, 0x1, RZ ;  /* 0x0000000116167810 */ /* 0x000fe40007f3e0ff */
[----:B------:R-:W-:Y:S02]  /*1d00*/  IADD3.X R11, PT, PT, R11, -0x1, RZ, P0, !PT ;  /* 0xffffffff0b0b7810 */ /* 0x000fe400007fe4ff */
[----:B------:R-:W-:Y:S01]  /*1d10*/  ISETP.NE.U32.AND P0, PT, R10, RZ, PT ;  /* 0x000000ff0a00720c */ /* 0x000fe20003f05070 */
[----:B------:R-:W-:-:S03]  /*1d20*/  IMAD.X R23, RZ, RZ, R23, P1 ;  /* 0x000000ffff177224 */ /* 0x000fc600008e0617 */
[----:B------:R-:W-:Y:S02]  /*1d30*/  ISETP.NE.AND.EX P0, PT, R11, RZ, PT, P0 ;  /* 0x000000ff0b00720c */ /* 0x000fe40003f05300 */
[----:B--2---:R-:W-:-:S11]  /*1d40*/  FMNMX R0, R7, R0, PT ;  /* 0x0000000007007209 */ /* 0x004fd60003800000 */
[----:B------:R-:W-:Y:S05]  /*1d50*/  @P0 BRA `(.L_x_16) ;  /* 0xfffffffc00c40947 */ /* 0x000fea000383ffff */
.L_x_3:
[----:B------:R-:W1:Y:S02]  /*1d60*/  LDCU.64 UR4, c[0x0][0x388] ;  /* 0x00007100ff0477ac */ /* 0x000e640008000a00 */
[----:B-1----:R-:W-:-:S04]  /*1d70*/  LEA R4, P0, R2, UR4, 0x2 ;  /* 0x0000000402047c11 */ /* 0x002fc8000f8010ff */
[----:B------:R-:W-:-:S05]  /*1d80*/  LEA.HI.X R5, R2, UR5, RZ, 0x2, P0 ;  /* 0x0000000502057c11 */ /* 0x000fca00080f14ff */
[----:B------:R-:W-:Y:S01]  /*1d90*/  STG.E desc[UR14][R4.64], R0 ;  /* 0x0000000004007986 */ /* 0x000fe2000c10190e */
[----:B0-----:R-:W-:Y:S05]  /*1da0*/  EXIT ;  /* 0x000000000000794d */ /* 0x001fea0003800000 */
        .weak           $__internal_0_$__cuda_sm20_div_u64
        .type           $__internal_0_$__cuda_sm20_div_u64,@function
        .size           $__internal_0_$__cuda_sm20_div_u64,(.L_x_18 - $__internal_0_$__cuda_sm20_div_u64)
$__internal_0_$__cuda_sm20_div_u64:
[----:B------:R-:W0:Y:S01]  /*1db0*/  LDCU.64 UR4, c[0x0][0x3a0] ;  /* 0x00007400ff0477ac */ /* 0x000e220008000a00 */
[----:B------:R-:W1:Y:S01]  /*1dc0*/  LDC.64 R4, c[0x0][0x3a0] ;  /* 0x0000e800ff047b82 */ /* 0x000e620000000a00 */
[----:B0-----:R-:W0:Y:S08]  /*1dd0*/  I2F.U64.RP R10, UR4 ;  /* 0x00000004000a7d12 */ /* 0x001e300008309000 */
[----:B0-----:R-:W0:Y:S02]  /*1de0*/  MUFU.RCP R10, R10 ;  /* 0x0000000a000a7308 */ /* 0x001e240000001000 */
[----:B0-----:R-:W-:-:S06]  /*1df0*/  VIADD R6, R10, 0x1ffffffe ;  /* 0x1ffffffe0a067836 */ /* 0x001fcc0000000000 */
[----:B------:R-:W1:Y:S02]  /*1e00*/  F2I.U64.TRUNC R6, R6 ;  /* 0x0000000600067311 */ /* 0x000e64000020d800 */
[----:B-1----:R-:W-:-:S04]  /*1e10*/  IMAD.WIDE.U32 R8, R6, R4, RZ ;  /* 0x0000000406087225 */ /* 0x002fc800078e00ff */
[----:B------:R-:W-:Y:S01]  /*1e20*/  IMAD R9, R6, R5, R9 ;  /* 0x0000000506097224 */ /* 0x000fe200078e0209 */
[----:B------:R-:W-:-:S03]  /*1e30*/  IADD3 R11, P0, PT, RZ, -R8, RZ ;  /* 0x80000008ff0b7210 */ /* 0x000fc60007f1e0ff */
[----:B------:R-:W-:Y:S02]  /*1e40*/  IMAD R9, R7, R4, R9 ;  /* 0x0000000407097224 */ /* 0x000fe400078e0209 */
[----:B------:R-:W-:-:S04]  /*1e50*/  IMAD.HI.U32 R8, R6, R11, RZ ;  /* 0x0000000b06087227 */ /* 0x000fc800078e00ff */
[----:B------:R-:W-:Y:S02]  /*1e60*/  IMAD.X R13, RZ, RZ, ~R9, P0 ;  /* 0x000000ffff0d7224 */ /* 0x000fe400000e0e09 */
[----:B------:R-:W-:Y:S02]  /*1e70*/  IMAD.MOV.U32 R9, RZ, RZ, R6 ;  /* 0x000000ffff097224 */ /* 0x000fe400078e0006 */
[-C--:B------:R-:W-:Y:S02]  /*1e80*/  IMAD R15, R7, R13.reuse, RZ ;  /* 0x0000000d070f7224 */ /* 0x080fe400078e02ff */
[----:B------:R-:W-:-:S04]  /*1e90*/  IMAD.WIDE.U32 R8, P0, R6, R13, R8 ;  /* 0x0000000d06087225 */ /* 0x000fc80007800008 */
[----:B------:R-:W-:-:S04]  /*1ea0*/  IMAD.HI.U32 R13, R7, R13, RZ ;  /* 0x0000000d070d7227 */ /* 0x000fc800078e00ff */
[----:B------:R-:W-:-:S05]  /*1eb0*/  IMAD.HI.U32 R8, P1, R7, R11, R8 ;  /* 0x0000000b07087227 */ /* 0x000fca0007820008 */
[----:B------:R-:W-:Y:S01]  /*1ec0*/  IADD3 R9, P2, PT, R15, R8, RZ ;  /* 0x000000080f097210 */ /* 0x000fe20007f5e0ff */
[----:B------:R-:W-:-:S04]  /*1ed0*/  IMAD.X R8, R13, 0x1, R7, P0 ;  /* 0x000000010d087824 */ /* 0x000fc800000e0607 */
[----:B------:R-:W-:Y:S01]  /*1ee0*/  IMAD.WIDE.U32 R6, R9, R4, RZ ;  /* 0x0000000409067225 */ /* 0x000fe200078e00ff */
[----:B------:R-:W-:-:S03]  /*1ef0*/  IADD3.X R11, PT, PT, RZ, RZ, R8, P2, P1 ;  /* 0x000000ffff0b7210 */ /* 0x000fc600017e2408 */
[----:B------:R-:W-:Y:S01]  /*1f00*/  IMAD R7, R9, R5, R7 ;  /* 0x0000000509077224 */ /* 0x000fe200078e0207 */
[----:B------:R-:W-:-:S03]  /*1f10*/  IADD3 R13, P0, PT, RZ, -R6, RZ ;  /* 0x80000006ff0d7210 */ /* 0x000fc60007f1e0ff */
[----:B------:R-:W-:Y:S02]  /*1f20*/  IMAD R7, R11, R4, R7 ;  /* 0x000000040b077224 */ /* 0x000fe400078e0207 */
[----:B------:R-:W-:-:S04]  /*1f30*/  IMAD.HI.U32 R8, R9, R13, RZ ;  /* 0x0000000d09087227 */ /* 0x000fc800078e00ff */
[----:B------:R-:W-:Y:S02]  /*1f40*/  IMAD.X R6, RZ, RZ, ~R7, P0 ;  /* 0x000000ffff067224 */ /* 0x000fe400000e0e07 */
[----:B------:R-:W-:Y:S02]  /*1f50*/  IMAD.MOV.U32 R7, RZ, RZ, RZ ;  /* 0x000000ffff077224 */ /* 0x000fe400078e00ff */
[----:B------:R-:W-:-:S04]  /*1f60*/  IMAD.WIDE.U32 R8, P0, R9, R6, R8 ;  /* 0x0000000609087225 */ /* 0x000fc80007800008 */
[C---:B------:R-:W-:Y:S02]  /*1f70*/  IMAD R10, R11.reuse, R6, RZ ;  /* 0x000000060b0a7224 */ /* 0x040fe400078e02ff */
[----:B------:R-:W-:-:S04]  /*1f80*/  IMAD.HI.U32 R9, P1, R11, R13, R8 ;  /* 0x0000000d0b097227 */ /* 0x000fc80007820008 */
[----:B------:R-:W-:Y:S01]  /*1f90*/  IMAD.HI.U32 R8, R11, R6, RZ ;  /* 0x000000060b087227 */ /* 0x000fe200078e00ff */
[----:B------:R-:W-:-:S03]  /*1fa0*/  IADD3 R9, P2, PT, R10, R9, RZ ;  /* 0x000000090a097210 */ /* 0x000fc60007f5e0ff */
[----:B------:R-:W-:Y:S02]  /*1fb0*/  IMAD.X R11, R8, 0x1, R11, P0 ;  /* 0x00000001080b7824 */ /* 0x000fe400000e060b */
[----:B------:R-:W-:-:S03]  /*1fc0*/  IMAD.HI.U32 R6, R9, R2, RZ ;  /* 0x0000000209067227 */ /* 0x000fc600078e00ff */
[----:B------:R-:W-:Y:S01]  /*1fd0*/  IADD3.X R11, PT, PT, RZ, RZ, R11, P2, P1 ;  /* 0x000000ffff0b7210 */ /* 0x000fe200017e240b */
[----:B------:R-:W-:-:S04]  /*1fe0*/  IMAD.WIDE.U32 R6, RZ, R9, R6 ;  /* 0x00000009ff067225 */ /* 0x000fc800078e0006 */
[----:B------:R-:W-:-:S04]  /*1ff0*/  IMAD.HI.U32 R6, P0, R11, R2, R6 ;  /* 0x000000020b067227 */ /* 0x000fc80007800006 */
[----:B------:R-:W-:Y:S01]  /*2000*/  IMAD.X R8, RZ, RZ, RZ, P0 ;  /* 0x000000ffff087224 */ /* 0x000fe200000e06ff */
[----:B------:R-:W-:-:S05]  /*2010*/  IADD3 R9, P1, PT, RZ, R6, RZ ;  /* 0x00000006ff097210 */ /* 0x000fca0007f3e0ff */
[----:B------:R-:W-:-:S04]  /*2020*/  IMAD.WIDE.U32 R6, R9, R4, RZ ;  /* 0x0000000409067225 */ /* 0x000fc800078e00ff */
[----:B------:R-:W-:Y:S01]  /*2030*/  IMAD.X R11, RZ, RZ, R8, P1 ;  /* 0x000000ffff0b7224 */ /* 0x000fe200008e0608 */
[----:B------:R-:W-:Y:S01]  /*2040*/  IADD3 R13, P1, PT, -R6, R2, RZ ;  /* 0x00000002060d7210 */ /* 0x000fe20007f3e1ff */
[----:B------:R-:W-:-:S03]  /*2050*/  IMAD R7, R9, R5, R7 ;  /* 0x0000000509077224 */ /* 0x000fc600078e0207 */
[-C--:B------:R-:W-:Y:S01]  /*2060*/  ISETP.GE.U32.AND P0, PT, R13, R4.reuse, PT ;  /* 0x000000040d00720c */ /* 0x080fe20003f06070 */
[----:B------:R-:W-:-:S04]  /*2070*/  IMAD R7, R11, R4, R7 ;  /* 0x000000040b077224 */ /* 0x000fc800078e0207 */
[----:B------:R-:W-:Y:S01]  /*2080*/  IMAD.X R12, RZ, RZ, ~R7, P1 ;  /* 0x000000ffff0c7224 */ /* 0x000fe200008e0e07 */
[----:B------:R-:W-:Y:S02]  /*2090*/  IADD3 R6, P1, PT, R9, 0x1, RZ ;  /* 0x0000000109067810 */ /* 0x000fe40007f3e0ff */
[----:B------:R-:W-:Y:S02]  /*20a0*/  IADD3 R7, P2, PT, R13, -R4, RZ ;  /* 0x800000040d077210 */ /* 0x000fe40007f5e0ff */
[----:B------:R-:W-:Y:S01]  /*20b0*/  ISETP.GE.U32.AND.EX P0, PT, R12, R5, PT, P0 ;  /* 0x000000050c00720c */ /* 0x000fe20003f06100 */
[----:B------:R-:W-:Y:S01]  /*20c0*/  IMAD.X R8, RZ, RZ, R11, P1 ;  /* 0x000000ffff087224 */ /* 0x000fe200008e060b */
[----:B------:R-:W-:Y:S01]  /*20d0*/  ISETP.NE.U32.AND P1, PT, R4, RZ, PT ;  /* 0x000000ff0400720c */ /* 0x000fe20003f25070 */
[----:B------:R-:W-:Y:S01]  /*20e0*/  IMAD.X R10, R12, 0x1, ~R5, P2 ;  /* 0x000000010c0a7824 */ /* 0x000fe200010e0e05 */
[----:B------:R-:W-:Y:S02]  /*20f0*/  SEL R9, R6, R9, P0 ;  /* 0x0000000906097207 */ /* 0x000fe40000000000 */
[----:B------:R-:W-:-:S02]  /*2100*/  SEL R7, R7, R13, P0 ;  /* 0x0000000d07077207 */ /* 0x000fc40000000000 */
[----:B------:R-:W-:Y:S02]  /*2110*/  SEL R6, R8, R11, P0 ;  /* 0x0000000b08067207 */ /* 0x000fe40000000000 */
[----:B------:R-:W-:Y:S02]  /*2120*/  IADD3 R20, P2, PT, R9, 0x1, RZ ;  /* 0x0000000109147810 */ /* 0x000fe40007f5e0ff */
[----:B------:R-:W-:Y:S02]  /*2130*/  SEL R10, R10, R12, P0 ;  /* 0x0000000c0a0a7207 */ /* 0x000fe40000000000 */
[----:B------:R-:W-:Y:S01]  /*2140*/  ISETP.GE.U32.AND P0, PT, R7, R4, PT ;  /* 0x000000040700720c */ /* 0x000fe20003f06070 */
[----:B------:R-:W-:Y:S01]  /*2150*/  IMAD.X R21, RZ, RZ, R6, P2 ;  /* 0x000000ffff157224 */ /* 0x000fe200010e0606 */
[----:B------:R-:W-:Y:S01]  /*2160*/  ISETP.NE.AND.EX P1, PT, R5, RZ, PT, P1 ;  /* 0x000000ff0500720c */ /* 0x000fe20003f25310 */
[----:B------:R-:W-:Y:S01]  /*2170*/  IMAD.MOV.U32 R4, RZ, RZ, R0 ;  /* 0x000000ffff047224 */ /* 0x000fe200078e0000 */
[----:B------:R-:W-:Y:S01]  /*2180*/  ISETP.GE.U32.AND.EX P0, PT, R10, R5, PT, P0 ;  /* 0x000000050a00720c */ /* 0x000fe20003f06100 */
[----:B------:R-:W-:-:S03]  /*2190*/  IMAD.MOV.U32 R5, RZ, RZ, 0x0 ;  /* 0x00000000ff057424 */ /* 0x000fc600078e00ff */
[----:B------:R-:W-:Y:S02]  /*21a0*/  SEL R20, R20, R9, P0 ;  /* 0x0000000914147207 */ /* 0x000fe40000000000 */
[----:B------:R-:W-:Y:S02]  /*21b0*/  SEL R21, R21, R6, P0 ;  /* 0x0000000615157207 */ /* 0x000fe40000000000 */
[----:B------:R-:W-:Y:S02]  /*21c0*/  SEL R20, R20, 0xffffffff, P1 ;  /* 0xffffffff14147807 */ /* 0x000fe40000800000 */
[----:B------:R-:W-:Y:S01]  /*21d0*/  SEL R21, R21, 0xffffffff, P1 ;  /* 0xffffffff15157807 */ /* 0x000fe20000800000 */
[----:B------:R-:W-:Y:S06]  /*21e0*/  RET.REL.NODEC R4 `(_Z15minReduceKernelPKfPfmmmimPKm) ;  /* 0xffffffdc04847950 */ /* 0x000fec0003c3ffff */
.L_x_17:
[----:B------:R-:W-:-:S00]  /*21f0*/  BRA `(.L_x_17) ;  /* 0xfffffffc00fc7947 */ /* 0x000fc0000383ffff */
[----:B------:R-:W-:-:S00]  /*2200*/  NOP ;  /* 0x0000000000007918 */ /* 0x000fc00000000000 */
[----:B------:R-:W-:-:S00]  /*2210*/  NOP ;  /* 0x0000000000007918 */ /* 0x000fc00000000000 */
[----:B------:R-:W-:-:S00]  /*2220*/  NOP ;  /* 0x0000000000007918 */ /* 0x000fc00000000000 */
[----:B------:R-:W-:-:S00]  /*2230*/  NOP ;  /* 0x0000000000007918 */ /* 0x000fc00000000000 */
[----:B------:R-:W-:-:S00]  /*2240*/  NOP ;  /* 0x0000000000007918 */ /* 0x000fc00000000000 */
[----:B------:R-:W-:-:S00]  /*2250*/  NOP ;  /* 0x0000000000007918 */ /* 0x000fc00000000000 */
[----:B------:R-:W-:-:S00]  /*2260*/  NOP ;  /* 0x0000000000007918 */ /* 0x000fc00000000000 */
[----:B------:R-:W-:-:S00]  /*2270*/  NOP ;  /* 0x0000000000007918 */ /* 0x000fc00000000000 */
.L_x_18:


//--------------------- .nv.shared.reserved.0     --------------------------
	.section	.nv.shared.reserved.0,"aw",@nobits
	.weak		__nv_reservedSMEM_offset_0_alias
	.size		__nv_reservedSMEM_offset_0_alias, 0, 64
	.other		__nv_reservedSMEM_offset_0_alias,@"STO_CUDA_RESERVED_SHARED STV_DEFAULT"
__nv_reservedSMEM_offset_0_alias:
	.zero		0
	.zero		64


//--------------------- .nv.constant0._Z15minReduceKernelPKfPfmmmimPKm --------------------------
	.section	.nv.constant0._Z15minReduceKernelPKfPfmmmimPKm,"a",@progbits
	.sectionflags	@""
	.align	4
.nv.constant0._Z15minReduceKernelPKfPfmmmimPKm:
	.zero		960


//--------------------- SYMBOLS --------------------------

	.type		.nv.reservedSmem.offset0,@object
	.size		.nv.reservedSmem.offset0,0x4
